// auto-generated by cutlass_sweep.epilogue — config: {"arch": "sm_90", "cluster_m": 2, "cluster_n": 1, "dtype": "e4m3", "fusion": "bias_relu", "tile_k": 64, "tile_m": 128, "tile_n": 128}
#include "cutlass/cutlass.h"
#include "cutlass/gemm/collective/collective_builder.hpp"
#include "cutlass/gemm/device/gemm_universal_adapter.h"
#include "cutlass/gemm/kernel/gemm_universal.hpp"
#include "cutlass/epilogue/collective/collective_builder.hpp"
#include "cutlass/epilogue/fusion/operations.hpp"
#include "cutlass/epilogue/thread/activation.h"

using Elem = cutlass::float_e4m3_t;
using Acc  = float;
using TileShape    = cute::Shape<cute::_128, cute::_128, cute::_64>;
using ClusterShape = cute::Shape<cute::_2, cute::_1, cute::_1>;
using FusionOp     = cutlass::epilogue::fusion::LinCombPerRowBiasEltAct<cutlass::epilogue::thread::ReLU, Elem, Acc>;

using CollectiveEpilogue = typename cutlass::epilogue::collective::CollectiveBuilder<
    cutlass::arch::Sm90, cutlass::arch::OpClassTensorOp,
    TileShape, ClusterShape,
    cutlass::epilogue::collective::EpilogueTileAuto,
    Acc, Acc,
    Elem, cutlass::layout::RowMajor, 128 / cutlass::sizeof_bits<Elem>::value,
    Elem, cutlass::layout::RowMajor, 128 / cutlass::sizeof_bits<Elem>::value,
    cutlass::epilogue::TmaWarpSpecializedCooperative,
    FusionOp
  >::CollectiveOp;

using CollectiveMainloop = typename cutlass::gemm::collective::CollectiveBuilder<
    cutlass::arch::Sm90, cutlass::arch::OpClassTensorOp,
    Elem, cutlass::layout::RowMajor, 128 / cutlass::sizeof_bits<Elem>::value,
    Elem, cutlass::layout::ColumnMajor, 128 / cutlass::sizeof_bits<Elem>::value,
    Acc,
    TileShape, ClusterShape,
    cutlass::gemm::collective::StageCountAutoCarveout<
        static_cast<int>(sizeof(typename CollectiveEpilogue::SharedStorage))>,
    cutlass::gemm::KernelTmaWarpSpecializedCooperative
  >::CollectiveOp;

using GemmKernel = cutlass::gemm::kernel::GemmUniversal<
    cute::Shape<int,int,int,int>, CollectiveMainloop, CollectiveEpilogue>;
using Gemm = cutlass::gemm::device::GemmUniversalAdapter<GemmKernel>;

auto* _anchor = &cutlass::device_kernel<GemmKernel>;


// ===== COMPILED SASS (sm_90a) =====

	.target	sm_90a

	.elftype	@"ET_EXEC"


//--------------------- .note.nv.tkinfo           --------------------------
	.section	.note.nv.tkinfo,"",@"SHT_NOTE"
	.sectionflags	@"SHF_NOTE_NV_TKINFO"
	.tkinfo
        /*0018*/ 	.word	0x00000002
        /*0030*/ 	.string	""
        /*0030*/ 	.string	"ptxas"
        /*0030*/ 	.string	"Cuda compilation tools, release 13.0, V13.0.88"
        /*0030*/ 	.string	"Build cuda_13.0.r13.0/compiler.36424714_0"
        /*0030*/ 	.string	"-arch sm_90a -m 64 "



//--------------------- .note.nv.cuinfo           --------------------------
	.section	.note.nv.cuinfo,"",@"SHT_NOTE"
	.sectionflags	@"SHF_NOTE_NV_CUINFO"
        /*0018*/ 	.short	0x0002
        /*001a*/ 	.short	0x005a
        /*001c*/ 	.short	0x0082
	.zero		2


//--------------------- .nv.info                  --------------------------
	.section	.nv.info,"",@"SHT_CUDA_INFO"
	.align	4


	//----- nvinfo : EIATTR_REGCOUNT
	.align		4
        /*0000*/ 	.byte	0x04, 0x2f
        /*0002*/ 	.short	(.L_16 - .L_15)
	.align		4
.L_15:
        /*0004*/ 	.word	index@(_ZN7cutlass13device_kernelINS_4gemm6kernel13GemmUniversalIN4cute5tupleIJiiiiEEENS1_10collective13CollectiveMmaINS1_37MainloopSm90TmaGmmaWarpSpecializedFP8ILi12ENS5_IJNS4_1CILi2EEENSA_ILi1EEESC_EEENS1_35KernelTmaWarpSpecializedCooperativeEEENS5_IJNSA_ILi128EEESG_NSA_ILi64EEEEEENS_12float_e4m3_tENS5_IJlSC_lEEESJ_SK_NS4_8TiledMMAINS4_8MMA_AtomIJNS4_4SM904GMMA31MMA_64x128x32_F32E4M3E4M3_SS_TNILNSO_7ScaleInE1ELSQ_1EEEEEENS4_6LayoutISD_NS5_IJSC_NSA_ILi0EEESU_EEEEENS5_IJNS4_10UnderscoreESX_SX_EEEEENS4_13SM90_TMA_LOADENS4_14ComposedLayoutINS4_7SwizzleILi2ELi4ELi3EEENS4_18smem_ptr_flag_bitsILi8EEENST_INS5_IJNSA_ILi8EEESH_EEENS5_IJSH_SC_EEEEEEEvNS4_8identityENS4_23SM90_TMA_LOAD_MULTICASTES1A_vS1B_EENS_8epilogue10collective18CollectiveEpilogueINS1E_22Sm90TmaWarpSpecializedILi4ELi2ELi16ELb0ELb0EEEJSI_NS5_IJSG_NSA_ILi32EEEEEESJ_SK_SJ_SK_NS1E_6fusion15FusionCallbacksIS1I_NS1L_23LinCombPerRowBiasEltActINS1E_6thread4ReLuESJ_fSJ_SJ_fLi16ELNS_15FloatRoundStyleE2EEESI_S1K_JEEES10_NS11_INS12_ILi1ELi4ELi3EEES15_NST_INS5_IJS16_S1J_EEENS5_IJS1J_SC_EEEEEEENS4_39AutoVectorizingCopyWithAssumedAlignmentILi128EEENS4_14SM90_TMA_STOREES1X_S1Z_NS4_9Copy_AtomIJNS4_17SM90_U32x4_STSM_NENS_6half_tEEEEvEEEvvEEEEvNT_6ParamsE)
        /*0008*/ 	.word	0x000000a8


	//----- nvinfo : EIATTR_FRAME_SIZE
	.align		4
.L_16:
        /*000c*/ 	.byte	0x04, 0x11
        /*000e*/ 	.short	(.L_18 - .L_17)
	.align		4
.L_17:
        /*0010*/ 	.word	index@(_ZN7cutlass13device_kernelINS_4gemm6kernel13GemmUniversalIN4cute5tupleIJiiiiEEENS1_10collective13CollectiveMmaINS1_37MainloopSm90TmaGmmaWarpSpecializedFP8ILi12ENS5_IJNS4_1CILi2EEENSA_ILi1EEESC_EEENS1_35KernelTmaWarpSpecializedCooperativeEEENS5_IJNSA_ILi128EEESG_NSA_ILi64EEEEEENS_12float_e4m3_tENS5_IJlSC_lEEESJ_SK_NS4_8TiledMMAINS4_8MMA_AtomIJNS4_4SM904GMMA31MMA_64x128x32_F32E4M3E4M3_SS_TNILNSO_7ScaleInE1ELSQ_1EEEEEENS4_6LayoutISD_NS5_IJSC_NSA_ILi0EEESU_EEEEENS5_IJNS4_10UnderscoreESX_SX_EEEEENS4_13SM90_TMA_LOADENS4_14ComposedLayoutINS4_7SwizzleILi2ELi4ELi3EEENS4_18smem_ptr_flag_bitsILi8EEENST_INS5_IJNSA_ILi8EEESH_EEENS5_IJSH_SC_EEEEEEEvNS4_8identityENS4_23SM90_TMA_LOAD_MULTICASTES1A_vS1B_EENS_8epilogue10collective18CollectiveEpilogueINS1E_22Sm90TmaWarpSpecializedILi4ELi2ELi16ELb0ELb0EEEJSI_NS5_IJSG_NSA_ILi32EEEEEESJ_SK_SJ_SK_NS1E_6fusion15FusionCallbacksIS1I_NS1L_23LinCombPerRowBiasEltActINS1E_6thread4ReLuESJ_fSJ_SJ_fLi16ELNS_15FloatRoundStyleE2EEESI_S1K_JEEES10_NS11_INS12_ILi1ELi4ELi3EEES15_NST_INS5_IJS16_S1J_EEENS5_IJS1J_SC_EEEEEEENS4_39AutoVectorizingCopyWithAssumedAlignmentILi128EEENS4_14SM90_TMA_STOREES1X_S1Z_NS4_9Copy_AtomIJNS4_17SM90_U32x4_STSM_NENS_6half_tEEEEvEEEvvEEEEvNT_6ParamsE)
        /*0014*/ 	.word	0x00000000


	//----- nvinfo : EIATTR_MIN_STACK_SIZE
	.align		4
.L_18:
        /*0018*/ 	.byte	0x04, 0x12
        /*001a*/ 	.short	(.L_20 - .L_19)
	.align		4
.L_19:
        /*001c*/ 	.word	index@(_ZN7cutlass13device_kernelINS_4gemm6kernel13GemmUniversalIN4cute5tupleIJiiiiEEENS1_10collective13CollectiveMmaINS1_37MainloopSm90TmaGmmaWarpSpecializedFP8ILi12ENS5_IJNS4_1CILi2EEENSA_ILi1EEESC_EEENS1_35KernelTmaWarpSpecializedCooperativeEEENS5_IJNSA_ILi128EEESG_NSA_ILi64EEEEEENS_12float_e4m3_tENS5_IJlSC_lEEESJ_SK_NS4_8TiledMMAINS4_8MMA_AtomIJNS4_4SM904GMMA31MMA_64x128x32_F32E4M3E4M3_SS_TNILNSO_7ScaleInE1ELSQ_1EEEEEENS4_6LayoutISD_NS5_IJSC_NSA_ILi0EEESU_EEEEENS5_IJNS4_10UnderscoreESX_SX_EEEEENS4_13SM90_TMA_LOADENS4_14ComposedLayoutINS4_7SwizzleILi2ELi4ELi3EEENS4_18smem_ptr_flag_bitsILi8EEENST_INS5_IJNSA_ILi8EEESH_EEENS5_IJSH_SC_EEEEEEEvNS4_8identityENS4_23SM90_TMA_LOAD_MULTICASTES1A_vS1B_EENS_8epilogue10collective18CollectiveEpilogueINS1E_22Sm90TmaWarpSpecializedILi4ELi2ELi16ELb0ELb0EEEJSI_NS5_IJSG_NSA_ILi32EEEEEESJ_SK_SJ_SK_NS1E_6fusion15FusionCallbacksIS1I_NS1L_23LinCombPerRowBiasEltActINS1E_6thread4ReLuESJ_fSJ_SJ_fLi16ELNS_15FloatRoundStyleE2EEESI_S1K_JEEES10_NS11_INS12_ILi1ELi4ELi3EEES15_NST_INS5_IJS16_S1J_EEENS5_IJS1J_SC_EEEEEEENS4_39AutoVectorizingCopyWithAssumedAlignmentILi128EEENS4_14SM90_TMA_STOREES1X_S1Z_NS4_9Copy_AtomIJNS4_17SM90_U32x4_STSM_NENS_6half_tEEEEvEEEvvEEEEvNT_6ParamsE)
        /*0020*/ 	.word	0x00000000
.L_20:


//--------------------- .nv.compat                --------------------------
	.section	.nv.compat,"",@"SHT_CUDA_COMPAT_INFO"
	.align	4
        /*0000*/ 	.byte	0x02, 0x09, 0x01, 0x00, 0x02, 0x02, 0x04, 0x00, 0x02, 0x05, 0x05, 0x00, 0x03, 0x07, 0x01, 0x01
        /*0010*/ 	.byte	0x02, 0x03, 0x01, 0x00, 0x02, 0x06, 0x01, 0x00, 0x04, 0x0b, 0x08, 0x00, 0x00, 0x00, 0x00, 0x00
        /*0020*/ 	.byte	0x00, 0x00, 0x00, 0x00


//--------------------- .nv.info._ZN7cutlass13device_kernelINS_4gemm6kernel13GemmUniversalIN4cute5tupleIJiiiiEEENS1_10collective13CollectiveMmaINS1_37MainloopSm90TmaGmmaWarpSpecializedFP8ILi12ENS5_IJNS4_1CILi2EEENSA_ILi1EEESC_EEENS1_35KernelTmaWarpSpecializedCooperativeEEENS5_IJNSA_ILi128EEESG_NSA_ILi64EEEEEENS_12float_e4m3_tENS5_IJlSC_lEEESJ_SK_NS4_8TiledMMAINS4_8MMA_AtomIJNS4_4SM904GMMA31MMA_64x128x32_F32E4M3E4M3_SS_TNILNSO_7ScaleInE1ELSQ_1EEEEEENS4_6LayoutISD_NS5_IJSC_NSA_ILi0EEESU_EEEEENS5_IJNS4_10UnderscoreESX_SX_EEEEENS4_13SM90_TMA_LOADENS4_14ComposedLayoutINS4_7SwizzleILi2ELi4ELi3EEENS4_18smem_ptr_flag_bitsILi8EEENST_INS5_IJNSA_ILi8EEESH_EEENS5_IJSH_SC_EEEEEEEvNS4_8identityENS4_23SM90_TMA_LOAD_MULTICASTES1A_vS1B_EENS_8epilogue10collective18CollectiveEpilogueINS1E_22Sm90TmaWarpSpecializedILi4ELi2ELi16ELb0ELb0EEEJSI_NS5_IJSG_NSA_ILi32EEEEEESJ_SK_SJ_SK_NS1E_6fusion15FusionCallbacksIS1I_NS1L_23LinCombPerRowBiasEltActINS1E_6thread4ReLuESJ_fSJ_SJ_fLi16ELNS_15FloatRoundStyleE2EEESI_S1K_JEEES10_NS11_INS12_ILi1ELi4ELi3EEES15_NST_INS5_IJS16_S1J_EEENS5_IJS1J_SC_EEEEEEENS4_39AutoVectorizingCopyWithAssumedAlignmentILi128EEENS4_14SM90_TMA_STOREES1X_S1Z_NS4_9Copy_AtomIJNS4_17SM90_U32x4_STSM_NENS_6half_tEEEEvEEEvvEEEEvNT_6ParamsE --------------------------
	.section	.nv.info._ZN7cutlass13device_kernelINS_4gemm6kernel13GemmUniversalIN4cute5tupleIJiiiiEEENS1_10collective13CollectiveMmaINS1_37MainloopSm90TmaGmmaWarpSpecializedFP8ILi12ENS5_IJNS4_1CILi2EEENSA_ILi1EEESC_EEENS1_35KernelTmaWarpSpecializedCooperativeEEENS5_IJNSA_ILi128EEESG_NSA_ILi64EEEEEENS_12float_e4m3_tENS5_IJlSC_lEEESJ_SK_NS4_8TiledMMAINS4_8MMA_AtomIJNS4_4SM904GMMA31MMA_64x128x32_F32E4M3E4M3_SS_TNILNSO_7ScaleInE1ELSQ_1EEEEEENS4_6LayoutISD_NS5_IJSC_NSA_ILi0EEESU_EEEEENS5_IJNS4_10UnderscoreESX_SX_EEEEENS4_13SM90_TMA_LOADENS4_14ComposedLayoutINS4_7SwizzleILi2ELi4ELi3EEENS4_18smem_ptr_flag_bitsILi8EEENST_INS5_IJNSA_ILi8EEESH_EEENS5_IJSH_SC_EEEEEEEvNS4_8identityENS4_23SM90_TMA_LOAD_MULTICASTES1A_vS1B_EENS_8epilogue10collective18CollectiveEpilogueINS1E_22Sm90TmaWarpSpecializedILi4ELi2ELi16ELb0ELb0EEEJSI_NS5_IJSG_NSA_ILi32EEEEEESJ_SK_SJ_SK_NS1E_6fusion15FusionCallbacksIS1I_NS1L_23LinCombPerRowBiasEltActINS1E_6thread4ReLuESJ_fSJ_SJ_fLi16ELNS_15FloatRoundStyleE2EEESI_S1K_JEEES10_NS11_INS12_ILi1ELi4ELi3EEES15_NST_INS5_IJS16_S1J_EEENS5_IJS1J_SC_EEEEEEENS4_39AutoVectorizingCopyWithAssumedAlignmentILi128EEENS4_14SM90_TMA_STOREES1X_S1Z_NS4_9Copy_AtomIJNS4_17SM90_U32x4_STSM_NENS_6half_tEEEEvEEEvvEEEEvNT_6ParamsE,"",@"SHT_CUDA_INFO"
	.sectionflags	@""
	.align	4


	//----- nvinfo : EIATTR_CUDA_API_VERSION
	.align		4
        /*0000*/ 	.byte	0x04, 0x37
        /*0002*/ 	.short	(.L_22 - .L_21)
.L_21:
        /*0004*/ 	.word	0x00000082


	//----- nvinfo : EIATTR_KPARAM_INFO
	.align		4
.L_22:
        /*0008*/ 	.byte	0x04, 0x17
        /*000a*/ 	.short	(.L_24 - .L_23)
.L_23:
        /*000c*/ 	.word	0x00000000
        /*0010*/ 	.short	0x0000
        /*0012*/ 	.short	0x0070
        /*0014*/ 	.byte	0x00, 0xf0, 0x01, 0x1c


	//----- nvinfo : EIATTR_SPARSE_MMA_MASK
	.align		4
.L_24:
        /*0018*/ 	.byte	0x03, 0x50
        /*001a*/ 	.short	0x0000


	//----- nvinfo : EIATTR_MAXREG_COUNT
	.align		4
        /*001c*/ 	.byte	0x03, 0x1b
        /*001e*/ 	.short	0x00a8


	//----- nvinfo : EIATTR_NUM_BARRIERS
	.align		4
        /*0020*/ 	.byte	0x02, 0x4c
        /*0022*/ 	.byte	0x02
	.zero		1


	//----- nvinfo : EIATTR_EXTERNS
	.align		4
        /*0024*/ 	.byte	0x04, 0x0f
        /*0026*/ 	.short	(.L_26 - .L_25)


	//   ....[0]....
	.align		4
.L_25:
        /*0028*/ 	.word	index@(__assertfail)


	//----- nvinfo : EIATTR_MERCURY_ISA_VERSION
	.align		4
.L_26:
        /*002c*/ 	.byte	0x03, 0x5f
        /*002e*/ 	.short	0x0101


	//----- nvinfo : EIATTR_INT_WARP_WIDE_INSTR_OFFSETS
	.align		4
        /*0030*/ 	.byte	0x04, 0x31
        /*0032*/ 	.short	(.L_28 - .L_27)


	//   ....[0]....
.L_27:
        /*0034*/ 	.word	0x00000b60


	//   ....[1]....
        /*0038*/ 	.word	0x00000b70


	//   ....[2]....
        /*003c*/ 	.word	0x00000c70


	//----- nvinfo : EIATTR_COOP_GROUP_MASK_REGIDS
	.align		4
.L_28:
        /*0040*/ 	.byte	0x04, 0x29
        /*0042*/ 	.short	(.L_30 - .L_29)


	//   ....[0]....
.L_29:
        /*0044*/ 	.word	0xffffffff


	//   ....[1]....
        /*0048*/ 	.word	0xffffffff


	//   ....[2]....
        /*004c*/ 	.word	0xffffffff


	//   ....[3]....
        /*0050*/ 	.word	0xffffffff


	//   ....[4]....
        /*0054*/ 	.word	0xffffffff


	//   ....[5]....
        /*0058*/ 	.word	0xffffffff


	//   ....[6]....
        /*005c*/ 	.word	0xffffffff


	//----- nvinfo : EIATTR_COOP_GROUP_INSTR_OFFSETS
	.align		4
.L_30:
        /*0060*/ 	.byte	0x04, 0x28
        /*0062*/ 	.short	(.L_32 - .L_31)


	//   ....[0]....
.L_31:
        /*0064*/ 	.word	0x00000070


	//   ....[1]....
        /*0068*/ 	.word	0x00000080


	//   ....[2]....
        /*006c*/ 	.word	0x00000440


	//   ....[3]....
        /*0070*/ 	.word	0x00000740


	//   ....[4]....
        /*0074*/ 	.word	0x000009a0


	//   ....[5]....
        /*0078*/ 	.word	0x00000db0


	//   ....[6]....
        /*007c*/ 	.word	0x000018a0


	//----- nvinfo : EIATTR_REG_RECONFIG
	.align		4
.L_32:
        /*0080*/ 	.byte	0x01, 0x54
	.zero		2


	//----- nvinfo : EIATTR_SYSCALL_OFFSETS
	.align		4
        /*0084*/ 	.byte	0x04, 0x46
        /*0086*/ 	.short	(.L_34 - .L_33)


	//   ....[0]....
.L_33:
        /*0088*/ 	.word	0x00003670


	//   ....[1]....
        /*008c*/ 	.word	0x000037b0


	//----- nvinfo : EIATTR_MBARRIER_INSTR_OFFSETS
	.align		4
.L_34:
        /*0090*/ 	.byte	0x04, 0x39
        /*0092*/ 	.short	(.L_36 - .L_35)


	//   ....[0]....
.L_35:
        /*0094*/ 	.word	0x00000560
        /*0098*/ 	.word	0x000000ff
        /*009c*/ 	.word	0x00000000
        /*00a0*/ 	.short	0x0100
        /*00a2*/ 	.byte	0x08
	.zero		1


	//   ....[1]....
        /*00a4*/ 	.word	0x00000570
        /*00a8*/ 	.word	0x000000ff
        /*00ac*/ 	.word	0x00000060
        /*00b0*/ 	.short	0x0100
        /*00b2*/ 	.byte	0x08
	.zero		1


	//   ....[2]....
        /*00b4*/ 	.word	0x00000580
        /*00b8*/ 	.word	0x000000ff
        /*00bc*/ 	.word	0x00000008
        /*00c0*/ 	.short	0x0100
        /*00c2*/ 	.byte	0x08
	.zero		1


	//   ....[3]....
        /*00c4*/ 	.word	0x00000590
        /*00c8*/ 	.word	0x000000ff
        /*00cc*/ 	.word	0x00000068
        /*00d0*/ 	.short	0x0100
        /*00d2*/ 	.byte	0x08
	.zero		1


	//   ....[4]....
        /*00d4*/ 	.word	0x000005a0
        /*00d8*/ 	.word	0x000000ff
        /*00dc*/ 	.word	0x00000010
        /*00e0*/ 	.short	0x0100
        /*00e2*/ 	.byte	0x08
	.zero		1


	//   ....[5]....
        /*00e4*/ 	.word	0x000005b0
        /*00e8*/ 	.word	0x000000ff
        /*00ec*/ 	.word	0x00000070
        /*00f0*/ 	.short	0x0100
        /*00f2*/ 	.byte	0x08
	.zero		1


	//   ....[6]....
        /*00f4*/ 	.word	0x000005c0
        /*00f8*/ 	.word	0x000000ff
        /*00fc*/ 	.word	0x00000018
        /*0100*/ 	.short	0x0100
        /*0102*/ 	.byte	0x08
	.zero		1


	//   ....[7]....
        /*0104*/ 	.word	0x000005d0
        /*0108*/ 	.word	0x000000ff
        /*010c*/ 	.word	0x00000078
        /*0110*/ 	.short	0x0100
        /*0112*/ 	.byte	0x08
	.zero		1


	//   ....[8]....
        /*0114*/ 	.word	0x000005e0
        /*0118*/ 	.word	0x000000ff
        /*011c*/ 	.word	0x00000020
        /*0120*/ 	.short	0x0100
        /*0122*/ 	.byte	0x08
	.zero		1


	//   ....[9]....
        /*0124*/ 	.word	0x000005f0
        /*0128*/ 	.word	0x000000ff
        /*012c*/ 	.word	0x00000080
        /*0130*/ 	.short	0x0100
        /*0132*/ 	.byte	0x08
	.zero		1


	//   ....[10]....
        /*0134*/ 	.word	0x00000600
        /*0138*/ 	.word	0x000000ff
        /*013c*/ 	.word	0x00000028
        /*0140*/ 	.short	0x0100
        /*0142*/ 	.byte	0x08
	.zero		1


	//   ....[11]....
        /*0144*/ 	.word	0x00000610
        /*0148*/ 	.word	0x000000ff
        /*014c*/ 	.word	0x00000088
        /*0150*/ 	.short	0x0100
        /*0152*/ 	.byte	0x08
	.zero		1


	//   ....[12]....
        /*0154*/ 	.word	0x00000620
        /*0158*/ 	.word	0x000000ff
        /*015c*/ 	.word	0x00000030
        /*0160*/ 	.short	0x0100
        /*0162*/ 	.byte	0x08
	.zero		1


	//   ....[13]....
        /*0164*/ 	.word	0x00000630
        /*0168*/ 	.word	0x000000ff
        /*016c*/ 	.word	0x00000090
        /*0170*/ 	.short	0x0100
        /*0172*/ 	.byte	0x08
	.zero		1


	//   ....[14]....
        /*0174*/ 	.word	0x00000640
        /*0178*/ 	.word	0x000000ff
        /*017c*/ 	.word	0x00000038
        /*0180*/ 	.short	0x0100
        /*0182*/ 	.byte	0x08
	.zero		1


	//   ....[15]....
        /*0184*/ 	.word	0x00000650
        /*0188*/ 	.word	0x000000ff
        /*018c*/ 	.word	0x00000098
        /*0190*/ 	.short	0x0100
        /*0192*/ 	.byte	0x08
	.zero		1


	//   ....[16]....
        /*0194*/ 	.word	0x00000660
        /*0198*/ 	.word	0x000000ff
        /*019c*/ 	.word	0x00000040
        /*01a0*/ 	.short	0x0100
        /*01a2*/ 	.byte	0x08
	.zero		1


	//   ....[17]....
        /*01a4*/ 	.word	0x00000670
        /*01a8*/ 	.word	0x000000ff
        /*01ac*/ 	.word	0x000000a0
        /*01b0*/ 	.short	0x0100
        /*01b2*/ 	.byte	0x08
	.zero		1


	//   ....[18]....
        /*01b4*/ 	.word	0x00000680
        /*01b8*/ 	.word	0x000000ff
        /*01bc*/ 	.word	0x00000048
        /*01c0*/ 	.short	0x0100
        /*01c2*/ 	.byte	0x08
	.zero		1


	//   ....[19]....
        /*01c4*/ 	.word	0x00000690
        /*01c8*/ 	.word	0x000000ff
        /*01cc*/ 	.word	0x000000a8
        /*01d0*/ 	.short	0x0100
        /*01d2*/ 	.byte	0x08
	.zero		1


	//   ....[20]....
        /*01d4*/ 	.word	0x000006a0
        /*01d8*/ 	.word	0x000000ff
        /*01dc*/ 	.word	0x00000050
        /*01e0*/ 	.short	0x0100
        /*01e2*/ 	.byte	0x08
	.zero		1


	//   ....[21]....
        /*01e4*/ 	.word	0x000006b0
        /*01e8*/ 	.word	0x000000ff
        /*01ec*/ 	.word	0x000000b0
        /*01f0*/ 	.short	0x0100
        /*01f2*/ 	.byte	0x08
	.zero		1


	//   ....[22]....
        /*01f4*/ 	.word	0x000006c0
        /*01f8*/ 	.word	0x000000ff
        /*01fc*/ 	.word	0x00000058
        /*0200*/ 	.short	0x0100
        /*0202*/ 	.byte	0x08
	.zero		1


	//   ....[23]....
        /*0204*/ 	.word	0x000006d0
        /*0208*/ 	.word	0x000000ff
        /*020c*/ 	.word	0x000000b8
        /*0210*/ 	.short	0x0100
        /*0212*/ 	.byte	0x08
	.zero		1


	//   ....[24]....
        /*0214*/ 	.word	0x00000900
        /*0218*/ 	.word	0x000000ff
        /*021c*/ 	.word	0x000000c0
        /*0220*/ 	.short	0x0100
        /*0222*/ 	.byte	0x08
	.zero		1


	//   ....[25]....
        /*0224*/ 	.word	0x00000910
        /*0228*/ 	.word	0x000000ff
        /*022c*/ 	.word	0x000000e0
        /*0230*/ 	.short	0x0100
        /*0232*/ 	.byte	0x08
	.zero		1


	//   ....[26]....
        /*0234*/ 	.word	0x00000920
        /*0238*/ 	.word	0x000000ff
        /*023c*/ 	.word	0x000000c8
        /*0240*/ 	.short	0x0100
        /*0242*/ 	.byte	0x08
	.zero		1


	//   ....[27]....
        /*0244*/ 	.word	0x00000930
        /*0248*/ 	.word	0x000000ff
        /*024c*/ 	.word	0x000000e8
        /*0250*/ 	.short	0x0100
        /*0252*/ 	.byte	0x08
	.zero		1


	//   ....[28]....
        /*0254*/ 	.word	0x00000940
        /*0258*/ 	.word	0x000000ff
        /*025c*/ 	.word	0x000000d0
        /*0260*/ 	.short	0x0100
        /*0262*/ 	.byte	0x08
	.zero		1


	//   ....[29]....
        /*0264*/ 	.word	0x00000950
        /*0268*/ 	.word	0x000000ff
        /*026c*/ 	.word	0x000000f0
        /*0270*/ 	.short	0x0100
        /*0272*/ 	.byte	0x08
	.zero		1


	//   ....[30]....
        /*0274*/ 	.word	0x00000960
        /*0278*/ 	.word	0x000000ff
        /*027c*/ 	.word	0x000000d8
        /*0280*/ 	.short	0x0100
        /*0282*/ 	.byte	0x08
	.zero		1


	//   ....[31]....
        /*0284*/ 	.word	0x00000970
        /*0288*/ 	.word	0x000000ff
        /*028c*/ 	.word	0x000000f8
        /*0290*/ 	.short	0x0100
        /*0292*/ 	.byte	0x08
	.zero		1


	//   ....[32]....
        /*0294*/ 	.word	0x00000ce0
        /*0298*/ 	.word	0x000000ff
        /*029c*/ 	.word	0x00000100
        /*02a0*/ 	.short	0x0100
        /*02a2*/ 	.byte	0x06
	.zero		1


	//   ....[33]....
        /*02a4*/ 	.word	0x00000d60
        /*02a8*/ 	.word	0x000000ff
        /*02ac*/ 	.word	0x00000108
        /*02b0*/ 	.short	0x0100
        /*02b2*/ 	.byte	0x06
	.zero		1


	//   ....[34]....
        /*02b4*/ 	.word	0x00001dd0
        /*02b8*/ 	.word	0x000000ff
        /*02bc*/ 	.word	0x00000000
        /*02c0*/ 	.short	0x010a
        /*02c2*/ 	.byte	0x05
	.zero		1


	//   ....[35]....
        /*02c4*/ 	.word	0x00001e10
        /*02c8*/ 	.word	0x000000ff
        /*02cc*/ 	.word	0x00000000
        /*02d0*/ 	.short	0x010a
        /*02d2*/ 	.byte	0x05
	.zero		1


	//   ....[36]....
        /*02d4*/ 	.word	0x00002730
        /*02d8*/ 	.word	0x000000ff
        /*02dc*/ 	.word	0x00000000
        /*02e0*/ 	.short	0x010a
        /*02e2*/ 	.byte	0x08
	.zero		1


	//   ....[37]....
        /*02e4*/ 	.word	0x00002770
        /*02e8*/ 	.word	0x000000ff
        /*02ec*/ 	.word	0x00000000
        /*02f0*/ 	.short	0x010a
        /*02f2*/ 	.byte	0x08
	.zero		1


	//   ....[38]....
        /*02f4*/ 	.word	0x00002db0
        /*02f8*/ 	.word	0x00000004
        /*02fc*/ 	.word	0x00000000
        /*0300*/ 	.short	0x0101
        /*0302*/ 	.byte	0x3f
	.zero		1


	//   ....[39]....
        /*0304*/ 	.word	0x00003430
        /*0308*/ 	.word	0x00000000
        /*030c*/ 	.word	0x00000000
        /*0310*/ 	.short	0x0101
        /*0312*/ 	.byte	0x3f
	.zero		1


	//   ....[40]....
        /*0314*/ 	.word	0x00004070
        /*0318*/ 	.word	0x00000014
        /*031c*/ 	.word	0x000000c0
        /*0320*/ 	.short	0x010a
        /*0322*/ 	.byte	0x3f
	.zero		1


	//   ....[41]....
        /*0324*/ 	.word	0x000043a0
        /*0328*/ 	.word	0x00000009
        /*032c*/ 	.word	0x00000000
        /*0330*/ 	.short	0x0101
        /*0332*/ 	.byte	0x3f
	.zero		1


	//   ....[42]....
        /*0334*/ 	.word	0x00004b20
        /*0338*/ 	.word	0x00000015
        /*033c*/ 	.word	0x000000c0
        /*0340*/ 	.short	0x010a
        /*0342*/ 	.byte	0x3f
	.zero		1


	//   ....[43]....
        /*0344*/ 	.word	0x00004d50
        /*0348*/ 	.word	0x0000000c
        /*034c*/ 	.word	0x00000000
        /*0350*/ 	.short	0x0101
        /*0352*/ 	.byte	0x3f
	.zero		1


	//   ....[44]....
        /*0354*/ 	.word	0x000053f0
        /*0358*/ 	.word	0x0000000f
        /*035c*/ 	.word	0x000000c0
        /*0360*/ 	.short	0x010a
        /*0362*/ 	.byte	0x3f
	.zero		1


	//   ....[45]....
        /*0364*/ 	.word	0x00005620
        /*0368*/ 	.word	0x0000000c
        /*036c*/ 	.word	0x00000000
        /*0370*/ 	.short	0x0101
        /*0372*/ 	.byte	0x3f
	.zero		1


	//   ....[46]....
        /*0374*/ 	.word	0x00005cc0
        /*0378*/ 	.word	0x0000000d
        /*037c*/ 	.word	0x000000c0
        /*0380*/ 	.short	0x010a
        /*0382*/ 	.byte	0x3f
	.zero		1


	//   ....[47]....
        /*0384*/ 	.word	0x00005f10
        /*0388*/ 	.word	0x0000000b
        /*038c*/ 	.word	0x00000000
        /*0390*/ 	.short	0x0101
        /*0392*/ 	.byte	0x3f
	.zero		1


	//   ....[48]....
        /*0394*/ 	.word	0x000071c0
        /*0398*/ 	.word	0x000000ff
        /*039c*/ 	.word	0x00000108
        /*03a0*/ 	.short	0x010a
        /*03a2*/ 	.byte	0x04
	.zero		1


	//   ....[49]....
        /*03a4*/ 	.word	0x000075d0
        /*03a8*/ 	.word	0x000000ff
        /*03ac*/ 	.word	0x000000e0
        /*03b0*/ 	.short	0x010a
        /*03b2*/ 	.byte	0x05
	.zero		1


	//   ....[50]....
        /*03b4*/ 	.word	0x000076c0
        /*03b8*/ 	.word	0x000000ff
        /*03bc*/ 	.word	0x000000c0
        /*03c0*/ 	.short	0x010b
        /*03c2*/ 	.byte	0x05
	.zero		1


	//   ....[51]....
        /*03c4*/ 	.word	0x00007720
        /*03c8*/ 	.word	0x000000ff
        /*03cc*/ 	.word	0x00000000
        /*03d0*/ 	.short	0x0101
        /*03d2*/ 	.byte	0x04
	.zero		1


	//   ....[52]....
        /*03d4*/ 	.word	0x00007750
        /*03d8*/ 	.word	0x000000ff
        /*03dc*/ 	.word	0x000000e8
        /*03e0*/ 	.short	0x010a
        /*03e2*/ 	.byte	0x05
	.zero		1


	//   ....[53]....
        /*03e4*/ 	.word	0x00007860
        /*03e8*/ 	.word	0x000000ff
        /*03ec*/ 	.word	0x000000c8
        /*03f0*/ 	.short	0x010b
        /*03f2*/ 	.byte	0x05
	.zero		1


	//   ....[54]....
        /*03f4*/ 	.word	0x000078c0
        /*03f8*/ 	.word	0x000000ff
        /*03fc*/ 	.word	0x00000000
        /*0400*/ 	.short	0x0101
        /*0402*/ 	.byte	0x04
	.zero		1


	//   ....[55]....
        /*0404*/ 	.word	0x000078f0
        /*0408*/ 	.word	0x000000ff
        /*040c*/ 	.word	0x000000f0
        /*0410*/ 	.short	0x010a
        /*0412*/ 	.byte	0x05
	.zero		1


	//   ....[56]....
        /*0414*/ 	.word	0x00007a00
        /*0418*/ 	.word	0x000000ff
        /*041c*/ 	.word	0x000000d0
        /*0420*/ 	.short	0x010b
        /*0422*/ 	.byte	0x05
	.zero		1


	//   ....[57]....
        /*0424*/ 	.word	0x00007a60
        /*0428*/ 	.word	0x000000ff
        /*042c*/ 	.word	0x00000000
        /*0430*/ 	.short	0x0101
        /*0432*/ 	.byte	0x04
	.zero		1


	//   ....[58]....
        /*0434*/ 	.word	0x00007a90
        /*0438*/ 	.word	0x000000ff
        /*043c*/ 	.word	0x000000f8
        /*0440*/ 	.short	0x010a
        /*0442*/ 	.byte	0x05
	.zero		1


	//   ....[59]....
        /*0444*/ 	.word	0x00007ba0
        /*0448*/ 	.word	0x000000ff
        /*044c*/ 	.word	0x000000d8
        /*0450*/ 	.short	0x010b
        /*0452*/ 	.byte	0x05
	.zero		1


	//   ....[60]....
        /*0454*/ 	.word	0x00007c90
        /*0458*/ 	.word	0x000000ff
        /*045c*/ 	.word	0x00000000
        /*0460*/ 	.short	0x0101
        /*0462*/ 	.byte	0x04
	.zero		1


	//   ....[61]....
        /*0464*/ 	.word	0x000082e0
        /*0468*/ 	.word	0x00000003
        /*046c*/ 	.word	0x000000e0
        /*0470*/ 	.short	0x010a
        /*0472*/ 	.byte	0x3f
	.zero		1


	//   ....[62]....
        /*0474*/ 	.word	0x00008320
        /*0478*/ 	.word	0x00000003
        /*047c*/ 	.word	0x000000e8
        /*0480*/ 	.short	0x010a
        /*0482*/ 	.byte	0x3f
	.zero		1


	//   ....[63]....
        /*0484*/ 	.word	0x00008360
        /*0488*/ 	.word	0x00000003
        /*048c*/ 	.word	0x000000f0
        /*0490*/ 	.short	0x010a
        /*0492*/ 	.byte	0x3f
	.zero		1


	//   ....[64]....
        /*0494*/ 	.word	0x000083b0
        /*0498*/ 	.word	0x00000003
        /*049c*/ 	.word	0x000000f8
        /*04a0*/ 	.short	0x010a
        /*04a2*/ 	.byte	0x3f
	.zero		1


	//   ....[65]....
        /*04a4*/ 	.word	0x00008700
        /*04a8*/ 	.word	0x0000000e
        /*04ac*/ 	.word	0x00000060
        /*04b0*/ 	.short	0x010a
        /*04b2*/ 	.byte	0x3f
	.zero		1


	//   ....[66]....
        /*04b4*/ 	.word	0x00008a50
        /*04b8*/ 	.word	0x00000006
        /*04bc*/ 	.word	0x00000108
        /*04c0*/ 	.short	0x0101
        /*04c2*/ 	.byte	0x3f
	.zero		1


	//   ....[67]....
        /*04c4*/ 	.word	0x000091b0
        /*04c8*/ 	.word	0x00000007
        /*04cc*/ 	.word	0x00000000
        /*04d0*/ 	.short	0x010a
        /*04d2*/ 	.byte	0x3f
	.zero		1


	//   ....[68]....
        /*04d4*/ 	.word	0x00009230
        /*04d8*/ 	.word	0x00000009
        /*04dc*/ 	.word	0x00000000
        /*04e0*/ 	.short	0x010a
        /*04e2*/ 	.byte	0x3f
	.zero		1


	//   ....[69]....
        /*04e4*/ 	.word	0x000092c0
        /*04e8*/ 	.word	0x00000006
        /*04ec*/ 	.word	0x00000000
        /*04f0*/ 	.short	0x010a
        /*04f2*/ 	.byte	0x3f
	.zero		1


	//   ....[70]....
        /*04f4*/ 	.word	0x00009350
        /*04f8*/ 	.word	0x00000009
        /*04fc*/ 	.word	0x00000000
        /*0500*/ 	.short	0x010a
        /*0502*/ 	.byte	0x3f
	.zero		1


	//   ....[71]....
        /*0504*/ 	.word	0x000093e0
        /*0508*/ 	.word	0x00000006
        /*050c*/ 	.word	0x00000000
        /*0510*/ 	.short	0x010a
        /*0512*/ 	.byte	0x3f
	.zero		1


	//   ....[72]....
        /*0514*/ 	.word	0x00009470
        /*0518*/ 	.word	0x00000009
        /*051c*/ 	.word	0x00000000
        /*0520*/ 	.short	0x010a
        /*0522*/ 	.byte	0x3f
	.zero		1


	//   ....[73]....
        /*0524*/ 	.word	0x00009500
        /*0528*/ 	.word	0x00000006
        /*052c*/ 	.word	0x00000000
        /*0530*/ 	.short	0x010a
        /*0532*/ 	.byte	0x3f
	.zero		1


	//   ....[74]....
        /*0534*/ 	.word	0x00009590
        /*0538*/ 	.word	0x00000009
        /*053c*/ 	.word	0x00000000
        /*0540*/ 	.short	0x010a
        /*0542*/ 	.byte	0x3f
	.zero		1


	//   ....[75]....
        /*0544*/ 	.word	0x00009620
        /*0548*/ 	.word	0x00000006
        /*054c*/ 	.word	0x00000000
        /*0550*/ 	.short	0x010a
        /*0552*/ 	.byte	0x3f
	.zero		1


	//   ....[76]....
        /*0554*/ 	.word	0x000096b0
        /*0558*/ 	.word	0x00000009
        /*055c*/ 	.word	0x00000000
        /*0560*/ 	.short	0x010a
        /*0562*/ 	.byte	0x3f
	.zero		1


	//   ....[77]....
        /*0564*/ 	.word	0x00009740
        /*0568*/ 	.word	0x00000006
        /*056c*/ 	.word	0x00000000
        /*0570*/ 	.short	0x010a
        /*0572*/ 	.byte	0x3f
	.zero		1


	//   ....[78]....
        /*0574*/ 	.word	0x000097d0
        /*0578*/ 	.word	0x00000003
        /*057c*/ 	.word	0x00000000
        /*0580*/ 	.short	0x010a
        /*0582*/ 	.byte	0x3f
	.zero		1


	//   ....[79]....
        /*0584*/ 	.word	0x00009840
        /*0588*/ 	.word	0x00000003
        /*058c*/ 	.word	0x00000000
        /*0590*/ 	.short	0x010a
        /*0592*/ 	.byte	0x3f
	.zero		1


	//   ....[80]....
        /*0594*/ 	.word	0x000098a0
        /*0598*/ 	.word	0x00000005
        /*059c*/ 	.word	0x00000000
        /*05a0*/ 	.short	0x010a
        /*05a2*/ 	.byte	0x3f
	.zero		1


	//   ....[81]....
        /*05a4*/ 	.word	0x000098f0
        /*05a8*/ 	.word	0x00000014
        /*05ac*/ 	.word	0x000000c0
        /*05b0*/ 	.short	0x010a
        /*05b2*/ 	.byte	0x3f
	.zero		1


	//   ....[82]....
        /*05b4*/ 	.word	0x00009940
        /*05b8*/ 	.word	0x00000015
        /*05bc*/ 	.word	0x000000c0
        /*05c0*/ 	.short	0x010a
        /*05c2*/ 	.byte	0x3f
	.zero		1


	//   ....[83]....
        /*05c4*/ 	.word	0x00009990
        /*05c8*/ 	.word	0x0000000f
        /*05cc*/ 	.word	0x000000c0
        /*05d0*/ 	.short	0x010a
        /*05d2*/ 	.byte	0x3f
	.zero		1


	//   ....[84]....
        /*05d4*/ 	.word	0x000099e0
        /*05d8*/ 	.word	0x0000000d
        /*05dc*/ 	.word	0x000000c0
        /*05e0*/ 	.short	0x010a
        /*05e2*/ 	.byte	0x3f
	.zero		1


	//   ....[85]....
        /*05e4*/ 	.word	0x00009a40
        /*05e8*/ 	.word	0x00000004
        /*05ec*/ 	.word	0x00000108
        /*05f0*/ 	.short	0x010a
        /*05f2*/ 	.byte	0x3f
	.zero		1


	//   ....[86]....
        /*05f4*/ 	.word	0x00009aa0
        /*05f8*/ 	.word	0x00000005
        /*05fc*/ 	.word	0x000000e0
        /*0600*/ 	.short	0x010a
        /*0602*/ 	.byte	0x3f
	.zero		1


	//   ....[87]....
        /*0604*/ 	.word	0x00009b00
        /*0608*/ 	.word	0x00000005
        /*060c*/ 	.word	0x000000e8
        /*0610*/ 	.short	0x010a
        /*0612*/ 	.byte	0x3f
	.zero		1


	//   ....[88]....
        /*0614*/ 	.word	0x00009b60
        /*0618*/ 	.word	0x00000005
        /*061c*/ 	.word	0x000000f0
        /*0620*/ 	.short	0x010a
        /*0622*/ 	.byte	0x3f
	.zero		1


	//   ....[89]....
        /*0624*/ 	.word	0x00009bc0
        /*0628*/ 	.word	0x00000005
        /*062c*/ 	.word	0x000000f8
        /*0630*/ 	.short	0x010a
        /*0632*/ 	.byte	0x3f
	.zero		1


	//   ....[90]....
        /*0634*/ 	.word	0x00009c10
        /*0638*/ 	.word	0x00000003
        /*063c*/ 	.word	0x000000e0
        /*0640*/ 	.short	0x010a
        /*0642*/ 	.byte	0x3f
	.zero		1


	//   ....[91]....
        /*0644*/ 	.word	0x00009c60
        /*0648*/ 	.word	0x00000003
        /*064c*/ 	.word	0x000000e8
        /*0650*/ 	.short	0x010a
        /*0652*/ 	.byte	0x3f
	.zero		1


	//   ....[92]....
        /*0654*/ 	.word	0x00009cb0
        /*0658*/ 	.word	0x00000003
        /*065c*/ 	.word	0x000000f0
        /*0660*/ 	.short	0x010a
        /*0662*/ 	.byte	0x3f
	.zero		1


	//   ....[93]....
        /*0664*/ 	.word	0x00009d80
        /*0668*/ 	.word	0x0000000e
        /*066c*/ 	.word	0x00000060
        /*0670*/ 	.short	0x010a
        /*0672*/ 	.byte	0x3f
	.zero		1


	//   ....[94]....
        /*0674*/ 	.word	0x00009e50
        /*0678*/ 	.word	0x00000007
        /*067c*/ 	.word	0x00000000
        /*0680*/ 	.short	0x010a
        /*0682*/ 	.byte	0x3f
	.zero		1


	//   ....[95]....
        /*0684*/ 	.word	0x00009ea0
        /*0688*/ 	.word	0x00000009
        /*068c*/ 	.word	0x00000000
        /*0690*/ 	.short	0x010a
        /*0692*/ 	.byte	0x3f
	.zero		1


	//   ....[96]....
        /*0694*/ 	.word	0x00009ef0
        /*0698*/ 	.word	0x00000006
        /*069c*/ 	.word	0x00000000
        /*06a0*/ 	.short	0x010a
        /*06a2*/ 	.byte	0x3f
	.zero		1


	//   ....[97]....
        /*06a4*/ 	.word	0x00009f40
        /*06a8*/ 	.word	0x00000009
        /*06ac*/ 	.word	0x00000000
        /*06b0*/ 	.short	0x010a
        /*06b2*/ 	.byte	0x3f
	.zero		1


	//   ....[98]....
        /*06b4*/ 	.word	0x00009f90
        /*06b8*/ 	.word	0x00000006
        /*06bc*/ 	.word	0x00000000
        /*06c0*/ 	.short	0x010a
        /*06c2*/ 	.byte	0x3f
	.zero		1


	//   ....[99]....
        /*06c4*/ 	.word	0x00009fe0
        /*06c8*/ 	.word	0x00000009
        /*06cc*/ 	.word	0x00000000
        /*06d0*/ 	.short	0x010a
        /*06d2*/ 	.byte	0x3f
	.zero		1


	//   ....[100]....
        /*06d4*/ 	.word	0x0000a030
        /*06d8*/ 	.word	0x00000006
        /*06dc*/ 	.word	0x00000000
        /*06e0*/ 	.short	0x010a
        /*06e2*/ 	.byte	0x3f
	.zero		1


	//   ....[101]....
        /*06e4*/ 	.word	0x0000a080
        /*06e8*/ 	.word	0x00000009
        /*06ec*/ 	.word	0x00000000
        /*06f0*/ 	.short	0x010a
        /*06f2*/ 	.byte	0x3f
	.zero		1


	//   ....[102]....
        /*06f4*/ 	.word	0x0000a0d0
        /*06f8*/ 	.word	0x00000006
        /*06fc*/ 	.word	0x00000000
        /*0700*/ 	.short	0x010a
        /*0702*/ 	.byte	0x3f
	.zero		1


	//   ....[103]....
        /*0704*/ 	.word	0x0000a120
        /*0708*/ 	.word	0x00000009
        /*070c*/ 	.word	0x00000000
        /*0710*/ 	.short	0x010a
        /*0712*/ 	.byte	0x3f
	.zero		1


	//   ....[104]....
        /*0714*/ 	.word	0x0000a170
        /*0718*/ 	.word	0x00000006
        /*071c*/ 	.word	0x00000000
        /*0720*/ 	.short	0x010a
        /*0722*/ 	.byte	0x3f
	.zero		1


	//----- nvinfo : EIATTR_NUM_MBARRIERS
	.align		4
.L_36:
        /*0724*/ 	.byte	0x03, 0x38
        /*0726*/ 	.short	0x0022


	//----- nvinfo : EIATTR_EXIT_INSTR_OFFSETS
	.align		4
        /*0728*/ 	.byte	0x04, 0x1c
        /*072a*/ 	.short	(.L_38 - .L_37)


	//   ....[0]....
.L_37:
        /*072c*/ 	.word	0x00000f90


	//   ....[1]....
        /*0730*/ 	.word	0x000016f0


	//   ....[2]....
        /*0734*/ 	.word	0x00006bc0


	//   ....[3]....
        /*0738*/ 	.word	0x00007120


	//   ....[4]....
        /*073c*/ 	.word	0x00007150


	//   ....[5]....
        /*0740*/ 	.word	0x00008400


	//   ....[6]....
        /*0744*/ 	.word	0x00009820


	//----- nvinfo : EIATTR_MAX_THREADS
	.align		4
.L_38:
        /*0748*/ 	.byte	0x04, 0x05
        /*074a*/ 	.short	(.L_40 - .L_39)
.L_39:
        /*074c*/ 	.word	0x00000180
        /*0750*/ 	.word	0x00000001
        /*0754*/ 	.word	0x00000001


	//----- nvinfo : EIATTR_CRS_STACK_SIZE
	.align		4
.L_40:
        /*0758*/ 	.byte	0x04, 0x1e
        /*075a*/ 	.short	(.L_42 - .L_41)
.L_41:
        /*075c*/ 	.word	0x00000000


	//----- nvinfo : EIATTR_CBANK_PARAM_SIZE
	.align		4
.L_42:
        /*0760*/ 	.byte	0x03, 0x19
        /*0762*/ 	.short	0x0770


	//----- nvinfo : EIATTR_PARAM_CBANK
	.align		4
        /*0764*/ 	.byte	0x04, 0x0a
        /*0766*/ 	.short	(.L_44 - .L_43)
	.align		4
.L_43:
        /*0768*/ 	.word	index@(.nv.constant0._ZN7cutlass13device_kernelINS_4gemm6kernel13GemmUniversalIN4cute5tupleIJiiiiEEENS1_10collective13CollectiveMmaINS1_37MainloopSm90TmaGmmaWarpSpecializedFP8ILi12ENS5_IJNS4_1CILi2EEENSA_ILi1EEESC_EEENS1_35KernelTmaWarpSpecializedCooperativeEEENS5_IJNSA_ILi128EEESG_NSA_ILi64EEEEEENS_12float_e4m3_tENS5_IJlSC_lEEESJ_SK_NS4_8TiledMMAINS4_8MMA_AtomIJNS4_4SM904GMMA31MMA_64x128x32_F32E4M3E4M3_SS_TNILNSO_7ScaleInE1ELSQ_1EEEEEENS4_6LayoutISD_NS5_IJSC_NSA_ILi0EEESU_EEEEENS5_IJNS4_10UnderscoreESX_SX_EEEEENS4_13SM90_TMA_LOADENS4_14ComposedLayoutINS4_7SwizzleILi2ELi4ELi3EEENS4_18smem_ptr_flag_bitsILi8EEENST_INS5_IJNSA_ILi8EEESH_EEENS5_IJSH_SC_EEEEEEEvNS4_8identityENS4_23SM90_TMA_LOAD_MULTICASTES1A_vS1B_EENS_8epilogue10collective18CollectiveEpilogueINS1E_22Sm90TmaWarpSpecializedILi4ELi2ELi16ELb0ELb0EEEJSI_NS5_IJSG_NSA_ILi32EEEEEESJ_SK_SJ_SK_NS1E_6fusion15FusionCallbacksIS1I_NS1L_23LinCombPerRowBiasEltActINS1E_6thread4ReLuESJ_fSJ_SJ_fLi16ELNS_15FloatRoundStyleE2EEESI_S1K_JEEES10_NS11_INS12_ILi1ELi4ELi3EEES15_NST_INS5_IJS16_S1J_EEENS5_IJS1J_SC_EEEEEEENS4_39AutoVectorizingCopyWithAssumedAlignmentILi128EEENS4_14SM90_TMA_STOREES1X_S1Z_NS4_9Copy_AtomIJNS4_17SM90_U32x4_STSM_NENS_6half_tEEEEvEEEvvEEEEvNT_6ParamsE)
        /*076c*/ 	.short	0x0210
        /*076e*/ 	.short	0x0770


	//----- nvinfo : EIATTR_SW_WAR
	.align		4
.L_44:
        /*0770*/ 	.byte	0x04, 0x36
        /*0772*/ 	.short	(.L_46 - .L_45)
.L_45:
        /*0774*/ 	.word	0x00000008
.L_46:


//--------------------- .nv.callgraph             --------------------------
	.section	.nv.callgraph,"",@"SHT_CUDA_CALLGRAPH"
	.align	4
	.sectionentsize	8
	.align		4
        /*0000*/ 	.word	0x00000000
	.align		4
        /*0004*/ 	.word	0xffffffff
	.align		4
        /*0008*/ 	.word	index@(_ZN7cutlass13device_kernelINS_4gemm6kernel13GemmUniversalIN4cute5tupleIJiiiiEEENS1_10collective13CollectiveMmaINS1_37MainloopSm90TmaGmmaWarpSpecializedFP8ILi12ENS5_IJNS4_1CILi2EEENSA_ILi1EEESC_EEENS1_35KernelTmaWarpSpecializedCooperativeEEENS5_IJNSA_ILi128EEESG_NSA_ILi64EEEEEENS_12float_e4m3_tENS5_IJlSC_lEEESJ_SK_NS4_8TiledMMAINS4_8MMA_AtomIJNS4_4SM904GMMA31MMA_64x128x32_F32E4M3E4M3_SS_TNILNSO_7ScaleInE1ELSQ_1EEEEEENS4_6LayoutISD_NS5_IJSC_NSA_ILi0EEESU_EEEEENS5_IJNS4_10UnderscoreESX_SX_EEEEENS4_13SM90_TMA_LOADENS4_14ComposedLayoutINS4_7SwizzleILi2ELi4ELi3EEENS4_18smem_ptr_flag_bitsILi8EEENST_INS5_IJNSA_ILi8EEESH_EEENS5_IJSH_SC_EEEEEEEvNS4_8identityENS4_23SM90_TMA_LOAD_MULTICASTES1A_vS1B_EENS_8epilogue10collective18CollectiveEpilogueINS1E_22Sm90TmaWarpSpecializedILi4ELi2ELi16ELb0ELb0EEEJSI_NS5_IJSG_NSA_ILi32EEEEEESJ_SK_SJ_SK_NS1E_6fusion15FusionCallbacksIS1I_NS1L_23LinCombPerRowBiasEltActINS1E_6thread4ReLuESJ_fSJ_SJ_fLi16ELNS_15FloatRoundStyleE2EEESI_S1K_JEEES10_NS11_INS12_ILi1ELi4ELi3EEES15_NST_INS5_IJS16_S1J_EEENS5_IJS1J_SC_EEEEEEENS4_39AutoVectorizingCopyWithAssumedAlignmentILi128EEENS4_14SM90_TMA_STOREES1X_S1Z_NS4_9Copy_AtomIJNS4_17SM90_U32x4_STSM_NENS_6half_tEEEEvEEEvvEEEEvNT_6ParamsE)
	.align		4
        /*000c*/ 	.word	index@(__assertfail)
	.align		4
        /*0010*/ 	.word	0x00000000
	.align		4
        /*0014*/ 	.word	0xfffffffe
	.align		4
        /*0018*/ 	.word	0x00000000
	.align		4
        /*001c*/ 	.word	0xfffffffd
	.align		4
        /*0020*/ 	.word	0x00000000
	.align		4
        /*0024*/ 	.word	0xfffffffc


//--------------------- .nv.constant4             --------------------------
	.section	.nv.constant4,"a",@progbits
	.align	8
	.align		8
.nv.constant4:
        /*0000*/ 	.dword	__assertfail
	.align		8
        /*0008*/ 	.dword	__unnamed_1
	.align		8
        /*0010*/ 	.dword	__unnamed_2
	.align		8
        /*0018*/ 	.dword	_ZN39_INTERNAL_5ac93be7_4_k_cu_25fe4b9c_27194cuda3std3__45__cpo5beginE
	.align		8
        /*0020*/ 	.dword	_ZN39_INTERNAL_5ac93be7_4_k_cu_25fe4b9c_27194cuda3std3__45__cpo3endE
	.align		8
        /*0028*/ 	.dword	_ZN39_INTERNAL_5ac93be7_4_k_cu_25fe4b9c_27194cuda3std3__45__cpo6cbeginE
	.align		8
        /*0030*/ 	.dword	_ZN39_INTERNAL_5ac93be7_4_k_cu_25fe4b9c_27194cuda3std3__45__cpo4cendE
	.align		8
        /*0038*/ 	.dword	_ZN39_INTERNAL_5ac93be7_4_k_cu_25fe4b9c_27194cuda3std3__441_GLOBAL__N__5ac93be7_4_k_cu_25fe4b9c_27196ignoreE
	.align		8
        /*0040*/ 	.dword	_ZN39_INTERNAL_5ac93be7_4_k_cu_25fe4b9c_27194cuda3std3__419piecewise_constructE
	.align		8
        /*0048*/ 	.dword	_ZN39_INTERNAL_5ac93be7_4_k_cu_25fe4b9c_27194cuda3std3__48in_placeE
	.align		8
        /*0050*/ 	.dword	_ZN39_INTERNAL_5ac93be7_4_k_cu_25fe4b9c_27194cuda3std6ranges3__45__cpo4swapE
	.align		8
        /*0058*/ 	.dword	_ZN39_INTERNAL_5ac93be7_4_k_cu_25fe4b9c_27194cuda3std6ranges3__45__cpo9iter_moveE
	.align		8
        /*0060*/ 	.dword	_ZN39_INTERNAL_5ac93be7_4_k_cu_25fe4b9c_27194cute7productE
	.align		8
        /*0068*/ 	.dword	_ZN39_INTERNAL_5ac93be7_4_k_cu_25fe4b9c_27194cute1_E
	.align		8
        /*0070*/ 	.dword	$str$24
	.align		8
        /*0078*/ 	.dword	$str$25


//--------------------- .text._ZN7cutlass13device_kernelINS_4gemm6kernel13GemmUniversalIN4cute5tupleIJiiiiEEENS1_10collective13CollectiveMmaINS1_37MainloopSm90TmaGmmaWarpSpecializedFP8ILi12ENS5_IJNS4_1CILi2EEENSA_ILi1EEESC_EEENS1_35KernelTmaWarpSpecializedCooperativeEEENS5_IJNSA_ILi128EEESG_NSA_ILi64EEEEEENS_12float_e4m3_tENS5_IJlSC_lEEESJ_SK_NS4_8TiledMMAINS4_8MMA_AtomIJNS4_4SM904GMMA31MMA_64x128x32_F32E4M3E4M3_SS_TNILNSO_7ScaleInE1ELSQ_1EEEEEENS4_6LayoutISD_NS5_IJSC_NSA_ILi0EEESU_EEEEENS5_IJNS4_10UnderscoreESX_SX_EEEEENS4_13SM90_TMA_LOADENS4_14ComposedLayoutINS4_7SwizzleILi2ELi4ELi3EEENS4_18smem_ptr_flag_bitsILi8EEENST_INS5_IJNSA_ILi8EEESH_EEENS5_IJSH_SC_EEEEEEEvNS4_8identityENS4_23SM90_TMA_LOAD_MULTICASTES1A_vS1B_EENS_8epilogue10collective18CollectiveEpilogueINS1E_22Sm90TmaWarpSpecializedILi4ELi2ELi16ELb0ELb0EEEJSI_NS5_IJSG_NSA_ILi32EEEEEESJ_SK_SJ_SK_NS1E_6fusion15FusionCallbacksIS1I_NS1L_23LinCombPerRowBiasEltActINS1E_6thread4ReLuESJ_fSJ_SJ_fLi16ELNS_15FloatRoundStyleE2EEESI_S1K_JEEES10_NS11_INS12_ILi1ELi4ELi3EEES15_NST_INS5_IJS16_S1J_EEENS5_IJS1J_SC_EEEEEEENS4_39AutoVectorizingCopyWithAssumedAlignmentILi128EEENS4_14SM90_TMA_STOREES1X_S1Z_NS4_9Copy_AtomIJNS4_17SM90_U32x4_STSM_NENS_6half_tEEEEvEEEvvEEEEvNT_6ParamsE --------------------------
	.section	.text._ZN7cutlass13device_kernelINS_4gemm6kernel13GemmUniversalIN4cute5tupleIJiiiiEEENS1_10collective13CollectiveMmaINS1_37MainloopSm90TmaGmmaWarpSpecializedFP8ILi12ENS5_IJNS4_1CILi2EEENSA_ILi1EEESC_EEENS1_35KernelTmaWarpSpecializedCooperativeEEENS5_IJNSA_ILi128EEESG_NSA_ILi64EEEEEENS_12float_e4m3_tENS5_IJlSC_lEEESJ_SK_NS4_8TiledMMAINS4_8MMA_AtomIJNS4_4SM904GMMA31MMA_64x128x32_F32E4M3E4M3_SS_TNILNSO_7ScaleInE1ELSQ_1EEEEEENS4_6LayoutISD_NS5_IJSC_NSA_ILi0EEESU_EEEEENS5_IJNS4_10UnderscoreESX_SX_EEEEENS4_13SM90_TMA_LOADENS4_14ComposedLayoutINS4_7SwizzleILi2ELi4ELi3EEENS4_18smem_ptr_flag_bitsILi8EEENST_INS5_IJNSA_ILi8EEESH_EEENS5_IJSH_SC_EEEEEEEvNS4_8identityENS4_23SM90_TMA_LOAD_MULTICASTES1A_vS1B_EENS_8epilogue10collective18CollectiveEpilogueINS1E_22Sm90TmaWarpSpecializedILi4ELi2ELi16ELb0ELb0EEEJSI_NS5_IJSG_NSA_ILi32EEEEEESJ_SK_SJ_SK_NS1E_6fusion15FusionCallbacksIS1I_NS1L_23LinCombPerRowBiasEltActINS1E_6thread4ReLuESJ_fSJ_SJ_fLi16ELNS_15FloatRoundStyleE2EEESI_S1K_JEEES10_NS11_INS12_ILi1ELi4ELi3EEES15_NST_INS5_IJS16_S1J_EEENS5_IJS1J_SC_EEEEEEENS4_39AutoVectorizingCopyWithAssumedAlignmentILi128EEENS4_14SM90_TMA_STOREES1X_S1Z_NS4_9Copy_AtomIJNS4_17SM90_U32x4_STSM_NENS_6half_tEEEEvEEEvvEEEEvNT_6ParamsE,"ax",@progbits
	.align	128
.text._ZN7cutlass13device_kernelINS_4gemm6kernel13GemmUniversalIN4cute5tupleIJiiiiEEENS1_10collective13CollectiveMmaINS1_37MainloopSm90TmaGmmaWarpSpecializedFP8ILi12ENS5_IJNS4_1CILi2EEENSA_ILi1EEESC_EEENS1_35KernelTmaWarpSpecializedCooperativeEEENS5_IJNSA_ILi128EEESG_NSA_ILi64EEEEEENS_12float_e4m3_tENS5_IJlSC_lEEESJ_SK_NS4_8TiledMMAINS4_8MMA_AtomIJNS4_4SM904GMMA31MMA_64x128x32_F32E4M3E4M3_SS_TNILNSO_7ScaleInE1ELSQ_1EEEEEENS4_6LayoutISD_NS5_IJSC_NSA_ILi0EEESU_EEEEENS5_IJNS4_10UnderscoreESX_SX_EEEEENS4_13SM90_TMA_LOADENS4_14ComposedLayoutINS4_7SwizzleILi2ELi4ELi3EEENS4_18smem_ptr_flag_bitsILi8EEENST_INS5_IJNSA_ILi8EEESH_EEENS5_IJSH_SC_EEEEEEEvNS4_8identityENS4_23SM90_TMA_LOAD_MULTICASTES1A_vS1B_EENS_8epilogue10collective18CollectiveEpilogueINS1E_22Sm90TmaWarpSpecializedILi4ELi2ELi16ELb0ELb0EEEJSI_NS5_IJSG_NSA_ILi32EEEEEESJ_SK_SJ_SK_NS1E_6fusion15FusionCallbacksIS1I_NS1L_23LinCombPerRowBiasEltActINS1E_6thread4ReLuESJ_fSJ_SJ_fLi16ELNS_15FloatRoundStyleE2EEESI_S1K_JEEES10_NS11_INS12_ILi1ELi4ELi3EEES15_NST_INS5_IJS16_S1J_EEENS5_IJS1J_SC_EEEEEEENS4_39AutoVectorizingCopyWithAssumedAlignmentILi128EEENS4_14SM90_TMA_STOREES1X_S1Z_NS4_9Copy_AtomIJNS4_17SM90_U32x4_STSM_NENS_6half_tEEEEvEEEvvEEEEvNT_6ParamsE:
        .type           _ZN7cutlass13device_kernelINS_4gemm6kernel13GemmUniversalIN4cute5tupleIJiiiiEEENS1_10collective13CollectiveMmaINS1_37MainloopSm90TmaGmmaWarpSpecializedFP8ILi12ENS5_IJNS4_1CILi2EEENSA_ILi1EEESC_EEENS1_35KernelTmaWarpSpecializedCooperativeEEENS5_IJNSA_ILi128EEESG_NSA_ILi64EEEEEENS_12float_e4m3_tENS5_IJlSC_lEEESJ_SK_NS4_8TiledMMAINS4_8MMA_AtomIJNS4_4SM904GMMA31MMA_64x128x32_F32E4M3E4M3_SS_TNILNSO_7ScaleInE1ELSQ_1EEEEEENS4_6LayoutISD_NS5_IJSC_NSA_ILi0EEESU_EEEEENS5_IJNS4_10UnderscoreESX_SX_EEEEENS4_13SM90_TMA_LOADENS4_14ComposedLayoutINS4_7SwizzleILi2ELi4ELi3EEENS4_18smem_ptr_flag_bitsILi8EEENST_INS5_IJNSA_ILi8EEESH_EEENS5_IJSH_SC_EEEEEEEvNS4_8identityENS4_23SM90_TMA_LOAD_MULTICASTES1A_vS1B_EENS_8epilogue10collective18CollectiveEpilogueINS1E_22Sm90TmaWarpSpecializedILi4ELi2ELi16ELb0ELb0EEEJSI_NS5_IJSG_NSA_ILi32EEEEEESJ_SK_SJ_SK_NS1E_6fusion15FusionCallbacksIS1I_NS1L_23LinCombPerRowBiasEltActINS1E_6thread4ReLuESJ_fSJ_SJ_fLi16ELNS_15FloatRoundStyleE2EEESI_S1K_JEEES10_NS11_INS12_ILi1ELi4ELi3EEES15_NST_INS5_IJS16_S1J_EEENS5_IJS1J_SC_EEEEEEENS4_39AutoVectorizingCopyWithAssumedAlignmentILi128EEENS4_14SM90_TMA_STOREES1X_S1Z_NS4_9Copy_AtomIJNS4_17SM90_U32x4_STSM_NENS_6half_tEEEEvEEEvvEEEEvNT_6ParamsE,@function
        .size           _ZN7cutlass13device_kernelINS_4gemm6kernel13GemmUniversalIN4cute5tupleIJiiiiEEENS1_10collective13CollectiveMmaINS1_37MainloopSm90TmaGmmaWarpSpecializedFP8ILi12ENS5_IJNS4_1CILi2EEENSA_ILi1EEESC_EEENS1_35KernelTmaWarpSpecializedCooperativeEEENS5_IJNSA_ILi128EEESG_NSA_ILi64EEEEEENS_12float_e4m3_tENS5_IJlSC_lEEESJ_SK_NS4_8TiledMMAINS4_8MMA_AtomIJNS4_4SM904GMMA31MMA_64x128x32_F32E4M3E4M3_SS_TNILNSO_7ScaleInE1ELSQ_1EEEEEENS4_6LayoutISD_NS5_IJSC_NSA_ILi0EEESU_EEEEENS5_IJNS4_10UnderscoreESX_SX_EEEEENS4_13SM90_TMA_LOADENS4_14ComposedLayoutINS4_7SwizzleILi2ELi4ELi3EEENS4_18smem_ptr_flag_bitsILi8EEENST_INS5_IJNSA_ILi8EEESH_EEENS5_IJSH_SC_EEEEEEEvNS4_8identityENS4_23SM90_TMA_LOAD_MULTICASTES1A_vS1B_EENS_8epilogue10collective18CollectiveEpilogueINS1E_22Sm90TmaWarpSpecializedILi4ELi2ELi16ELb0ELb0EEEJSI_NS5_IJSG_NSA_ILi32EEEEEESJ_SK_SJ_SK_NS1E_6fusion15FusionCallbacksIS1I_NS1L_23LinCombPerRowBiasEltActINS1E_6thread4ReLuESJ_fSJ_SJ_fLi16ELNS_15FloatRoundStyleE2EEESI_S1K_JEEES10_NS11_INS12_ILi1ELi4ELi3EEES15_NST_INS5_IJS16_S1J_EEENS5_IJS1J_SC_EEEEEEENS4_39AutoVectorizingCopyWithAssumedAlignmentILi128EEENS4_14SM90_TMA_STOREES1X_S1Z_NS4_9Copy_AtomIJNS4_17SM90_U32x4_STSM_NENS_6half_tEEEEvEEEvvEEEEvNT_6ParamsE,(.L_x_211 - _ZN7cutlass13device_kernelINS_4gemm6kernel13GemmUniversalIN4cute5tupleIJiiiiEEENS1_10collective13CollectiveMmaINS1_37MainloopSm90TmaGmmaWarpSpecializedFP8ILi12ENS5_IJNS4_1CILi2EEENSA_ILi1EEESC_EEENS1_35KernelTmaWarpSpecializedCooperativeEEENS5_IJNSA_ILi128EEESG_NSA_ILi64EEEEEENS_12float_e4m3_tENS5_IJlSC_lEEESJ_SK_NS4_8TiledMMAINS4_8MMA_AtomIJNS4_4SM904GMMA31MMA_64x128x32_F32E4M3E4M3_SS_TNILNSO_7ScaleInE1ELSQ_1EEEEEENS4_6LayoutISD_NS5_IJSC_NSA_ILi0EEESU_EEEEENS5_IJNS4_10UnderscoreESX_SX_EEEEENS4_13SM90_TMA_LOADENS4_14ComposedLayoutINS4_7SwizzleILi2ELi4ELi3EEENS4_18smem_ptr_flag_bitsILi8EEENST_INS5_IJNSA_ILi8EEESH_EEENS5_IJSH_SC_EEEEEEEvNS4_8identityENS4_23SM90_TMA_LOAD_MULTICASTES1A_vS1B_EENS_8epilogue10collective18CollectiveEpilogueINS1E_22Sm90TmaWarpSpecializedILi4ELi2ELi16ELb0ELb0EEEJSI_NS5_IJSG_NSA_ILi32EEEEEESJ_SK_SJ_SK_NS1E_6fusion15FusionCallbacksIS1I_NS1L_23LinCombPerRowBiasEltActINS1E_6thread4ReLuESJ_fSJ_SJ_fLi16ELNS_15FloatRoundStyleE2EEESI_S1K_JEEES10_NS11_INS12_ILi1ELi4ELi3EEES15_NST_INS5_IJS16_S1J_EEENS5_IJS1J_SC_EEEEEEENS4_39AutoVectorizingCopyWithAssumedAlignmentILi128EEENS4_14SM90_TMA_STOREES1X_S1Z_NS4_9Copy_AtomIJNS4_17SM90_U32x4_STSM_NENS_6half_tEEEEvEEEvvEEEEvNT_6ParamsE)
        .other          _ZN7cutlass13device_kernelINS_4gemm6kernel13GemmUniversalIN4cute5tupleIJiiiiEEENS1_10collective13CollectiveMmaINS1_37MainloopSm90TmaGmmaWarpSpecializedFP8ILi12ENS5_IJNS4_1CILi2EEENSA_ILi1EEESC_EEENS1_35KernelTmaWarpSpecializedCooperativeEEENS5_IJNSA_ILi128EEESG_NSA_ILi64EEEEEENS_12float_e4m3_tENS5_IJlSC_lEEESJ_SK_NS4_8TiledMMAINS4_8MMA_AtomIJNS4_4SM904GMMA31MMA_64x128x32_F32E4M3E4M3_SS_TNILNSO_7ScaleInE1ELSQ_1EEEEEENS4_6LayoutISD_NS5_IJSC_NSA_ILi0EEESU_EEEEENS5_IJNS4_10UnderscoreESX_SX_EEEEENS4_13SM90_TMA_LOADENS4_14ComposedLayoutINS4_7SwizzleILi2ELi4ELi3EEENS4_18smem_ptr_flag_bitsILi8EEENST_INS5_IJNSA_ILi8EEESH_EEENS5_IJSH_SC_EEEEEEEvNS4_8identityENS4_23SM90_TMA_LOAD_MULTICASTES1A_vS1B_EENS_8epilogue10collective18CollectiveEpilogueINS1E_22Sm90TmaWarpSpecializedILi4ELi2ELi16ELb0ELb0EEEJSI_NS5_IJSG_NSA_ILi32EEEEEESJ_SK_SJ_SK_NS1E_6fusion15FusionCallbacksIS1I_NS1L_23LinCombPerRowBiasEltActINS1E_6thread4ReLuESJ_fSJ_SJ_fLi16ELNS_15FloatRoundStyleE2EEESI_S1K_JEEES10_NS11_INS12_ILi1ELi4ELi3EEES15_NST_INS5_IJS16_S1J_EEENS5_IJS1J_SC_EEEEEEENS4_39AutoVectorizingCopyWithAssumedAlignmentILi128EEENS4_14SM90_TMA_STOREES1X_S1Z_NS4_9Copy_AtomIJNS4_17SM90_U32x4_STSM_NENS_6half_tEEEEvEEEvvEEEEvNT_6ParamsE,@"STO_CUDA_ENTRY STV_DEFAULT"
_ZN7cutlass13device_kernelINS_4gemm6kernel13GemmUniversalIN4cute5tupleIJiiiiEEENS1_10collective13CollectiveMmaINS1_37MainloopSm90TmaGmmaWarpSpecializedFP8ILi12ENS5_IJNS4_1CILi2EEENSA_ILi1EEESC_EEENS1_35KernelTmaWarpSpecializedCooperativeEEENS5_IJNSA_ILi128EEESG_NSA_ILi64EEEEEENS_12float_e4m3_tENS5_IJlSC_lEEESJ_SK_NS4_8TiledMMAINS4_8MMA_AtomIJNS4_4SM904GMMA31MMA_64x128x32_F32E4M3E4M3_SS_TNILNSO_7ScaleInE1ELSQ_1EEEEEENS4_6LayoutISD_NS5_IJSC_NSA_ILi0EEESU_EEEEENS5_IJNS4_10UnderscoreESX_SX_EEEEENS4_13SM90_TMA_LOADENS4_14ComposedLayoutINS4_7SwizzleILi2ELi4ELi3EEENS4_18smem_ptr_flag_bitsILi8EEENST_INS5_IJNSA_ILi8EEESH_EEENS5_IJSH_SC_EEEEEEEvNS4_8identityENS4_23SM90_TMA_LOAD_MULTICASTES1A_vS1B_EENS_8epilogue10collective18CollectiveEpilogueINS1E_22Sm90TmaWarpSpecializedILi4ELi2ELi16ELb0ELb0EEEJSI_NS5_IJSG_NSA_ILi32EEEEEESJ_SK_SJ_SK_NS1E_6fusion15FusionCallbacksIS1I_NS1L_23LinCombPerRowBiasEltActINS1E_6thread4ReLuESJ_fSJ_SJ_fLi16ELNS_15FloatRoundStyleE2EEESI_S1K_JEEES10_NS11_INS12_ILi1ELi4ELi3EEES15_NST_INS5_IJS16_S1J_EEENS5_IJS1J_SC_EEEEEEENS4_39AutoVectorizingCopyWithAssumedAlignmentILi128EEENS4_14SM90_TMA_STOREES1X_S1Z_NS4_9Copy_AtomIJNS4_17SM90_U32x4_STSM_NENS_6half_tEEEEvEEEvvEEEEvNT_6ParamsE:
[----:B------:R-:W1:Y:S01]  /*0000*/  LDC R1, c[0x0][0x28] ;  /* 0x00000a00ff017b82 */ /* 0x000e620000000800 */
[----:B------:R-:W2:Y:S07]  /*0010*/  S2R R18, SR_TID.X ;  /* 0x0000000000127919 */ /* 0x000eae0000002100 */
[----:B------:R-:W3:Y:S01]  /*0020*/  LDC.64 R8, c[0x0][0x588] ;  /* 0x00016200ff087b82 */ /* 0x000ee20000000a00 */
[----:B------:R-:W-:Y:S01]  /*0030*/  ELECT P0, URZ, PT ;  /* 0x00000000003f782f */ /* 0x000fe20003800000 */
[----:B------:R-:W-:Y:S01]  /*0040*/  BSSY B0, `(.L_x_0) ;  /* 0x0000016000007945 */ /* 0x000fe20003800000 */
[----:B--2---:R-:W-:-:S02]  /*0050*/  SHF.R.U32.HI R0, RZ, 0x5, R18 ;  /* 0x00000005ff007819 */ /* 0x004fc40000011612 */
[----:B------:R-:W-:-:S03]  /*0060*/  SHF.R.U32.HI R4, RZ, 0x7, R18 ;  /* 0x00000007ff047819 */ /* 0x000fc60000011612 */
[----:B------:R-:W2:Y:S04]  /*0070*/  SHFL.IDX PT, R3, R0, RZ, 0x1f ;  /* 0x00001fff00037589 */ /* 0x000ea800000e0000 */
[----:B------:R4:W1:Y:S01]  /*0080*/  SHFL.IDX PT, R6, R4, RZ, 0x1f ;  /* 0x00001fff04067589 */ /* 0x00086200000e0000 */
[----:B--2---:R-:W-:Y:S02]  /*0090*/  ISETP.NE.OR P0, PT, R3, RZ, !P0 ;  /* 0x000000ff0300720c */ /* 0x004fe40004705670 */
[----:B------:R-:W-:-:S11]  /*00a0*/  SHF.R.S32.HI R2, RZ, 0x1f, R3 ;  /* 0x0000001fff027819 */ /* 0x000fd60000011403 */
[----:B-1-34-:R-:W-:Y:S05]  /*00b0*/  @P0 BRA `(.L_x_1) ;  /* 0x0000000000380947 */ /* 0x01afea0003800000 */
[----:B------:R-:W-:Y:S02]  /*00c0*/  ULDC.64 UR4, c[0x0][0x198] ;  /* 0x0000660000047ab9 */ /* 0x000fe40000000a00 */
[----:B------:R-:W-:Y:S02]  /*00d0*/  UIADD3 UR6, UP0, UR4, 0xf0, URZ ;  /* 0x000000f004067890 */ /* 0x000fe4000ff1e03f */
[----:B------:R-:W-:Y:S02]  /*00e0*/  UIADD3 UR8, UP1, UR4, 0x1f0, URZ ;  /* 0x000001f004087890 */ /* 0x000fe4000ff3e03f */
[----:B------:R-:W-:Y:S02]  /*00f0*/  UIADD3 UR10, UP2, UR4, 0x3f0, URZ ;  /* 0x000003f0040a7890 */ /* 0x000fe4000ff5e03f */
[----:B------:R-:W-:Y:S02]  /*0100*/  UIADD3 UR4, UP3, UR4, 0x4f0, URZ ;  /* 0x000004f004047890 */ /* 0x000fe4000ff7e03f */
[----:B------:R-:W-:-:S02]  /*0110*/  UIADD3.X UR7, URZ, UR5, URZ, UP0, !UPT ;  /* 0x000000053f077290 */ /* 0x000fc400087fe43f */
[----:B------:R-:W-:Y:S02]  /*0120*/  UIADD3.X UR9, URZ, UR5, URZ, UP1, !UPT ;  /* 0x000000053f097290 */ /* 0x000fe40008ffe43f */
[----:B------:R-:W-:Y:S02]  /*0130*/  UIADD3.X UR11, URZ, UR5, URZ, UP2, !UPT ;  /* 0x000000053f0b7290 */ /* 0x000fe400097fe43f */
[----:B------:R-:W-:-:S03]  /*0140*/  UIADD3.X UR5, URZ, UR5, URZ, UP3, !UPT ;  /* 0x000000053f057290 */ /* 0x000fc60009ffe43f */
[----:B------:R1:W-:Y:S02]  /*0150*/  UTMACCTL.PF [UR6] ;  /* 0x00000000060079b9 */ /* 0x0003e40008040000 */
[----:B------:R1:W-:Y:S02]  /*0160*/  UTMACCTL.PF [UR8] ;  /* 0x00000000080079b9 */ /* 0x0003e40008040000 */
[----:B------:R1:W-:Y:S02]  /*0170*/  UTMACCTL.PF [UR10] ;  /* 0x000000000a0079b9 */ /* 0x0003e40008040000 */
[----:B------:R1:W-:Y:S02]  /*0180*/  UTMACCTL.PF [UR4] ;  /* 0x00000000040079b9 */ /* 0x0003e40008040000 */
[----:B-1----:R-:W-:Y:S01]  /*0190*/  NOP ;  /* 0x0000000000007918 */ /* 0x002fe20000000000 */
.L_x_1:
[----:B------:R-:W-:Y:S05]  /*01a0*/  BSYNC B0 ;  /* 0x0000000000007941 */ /* 0x000fea0003800000 */
.L_x_0:
[----:B------:R-:W-:Y:S01]  /*01b0*/  ULDC.64 UR4, c[0x0][0x590] ;  /* 0x0001640000047ab9 */ /* 0x000fe20000000a00 */
[----:B------:R-:W-:Y:S01]  /*01c0*/  LEA.HI R2, R2, R3, RZ, 0x2 ;  /* 0x0000000302027211 */ /* 0x000fe200078f10ff */
[----:B------:R-:W-:Y:S01]  /*01d0*/  ULDC.64 UR40, c[0x0][0x208] ;  /* 0x0000820000287ab9 */ /* 0x000fe20000000a00 */
[----:B------:R-:W-:Y:S01]  /*01e0*/  ISETP.NE.U32.AND P2, PT, RZ, UR4, PT ;  /* 0x00000004ff007c0c */ /* 0x000fe2000bf45070 */
[----:B------:R-:W-:Y:S01]  /*01f0*/  IMAD.MOV.U32 R4, RZ, RZ, R8 ;  /* 0x000000ffff047224 */ /* 0x000fe200078e0008 */
[----:B------:R-:W-:Y:S01]  /*0200*/  LOP3.LUT R2, R2, 0xfffffffc, RZ, 0xc0, !PT ;  /* 0xfffffffc02027812 */ /* 0x000fe200078ec0ff */
[----:B------:R-:W-:Y:S01]  /*0210*/  IMAD.MOV.U32 R5, RZ, RZ, R9 ;  /* 0x000000ffff057224 */ /* 0x000fe200078e0009 */
[----:B------:R-:W-:-:S03]  /*0220*/  ISETP.NE.AND.EX P3, PT, RZ, UR5, PT, P2 ;  /* 0x00000005ff007c0c */ /* 0x000fc6000bf65320 */
[--C-:B------:R-:W-:Y:S01]  /*0230*/  IMAD.IADD R3, R3, 0x1, -R2.reuse ;  /* 0x0000000103037824 */ /* 0x100fe200078e0a02 */
[----:B------:R-:W-:-:S09]  /*0240*/  PRMT R2, RZ, 0x7610, R2 ;  /* 0x00007610ff027816 */ /* 0x000fd20000000002 */
[----:B------:R-:W-:Y:S05]  /*0250*/  @P3 BRA `(.L_x_2) ;  /* 0x0000000000303947 */ /* 0x000fea0003800000 */
[----:B------:R-:W-:Y:S02]  /*0260*/  ULDC.64 UR6, c[0x0][0x588] ;  /* 0x0001620000067ab9 */ /* 0x000fe40000000a00 */
[----:B------:R-:W-:-:S04]  /*0270*/  ISETP.NE.U32.AND P0, PT, RZ, UR6, PT ;  /* 0x00000006ff007c0c */ /* 0x000fc8000bf05070 */
[----:B------:R-:W-:-:S13]  /*0280*/  ISETP.NE.AND.EX P0, PT, RZ, UR7, PT, P0 ;  /* 0x00000007ff007c0c */ /* 0x000fda000bf05300 */
[----:B------:R-:W-:Y:S05]  /*0290*/  @!P0 BRA `(.L_x_3) ;  /* 0x0000000000108947 */ /* 0x000fea0003800000 */
[----:B------:R-:W2:Y:S02]  /*02a0*/  LDG.E R2, desc[UR40][R4.64] ;  /* 0x0000002804027981 */ /* 0x000ea4000c1e1900 */
[----:B--2---:R-:W-:Y:S01]  /*02b0*/  FSETP.NEU.AND P1, PT, R2, RZ, PT ;  /* 0x000000ff0200720b */ /* 0x004fe20003f2d000 */
[----:B------:R-:W-:Y:S01]  /*02c0*/  IMAD.MOV.U32 R2, RZ, RZ, 0x1 ;  /* 0x00000001ff027424 */ /* 0x000fe200078e00ff */
[----:B------:R-:W-:Y:S11]  /*02d0*/  BRA `(.L_x_2) ;  /* 0x0000000000107947 */ /* 0x000ff60003800000 */
.L_x_3:
[----:B------:R-:W-:Y:S01]  /*02e0*/  ULDC UR6, c[0x0][0x580] ;  /* 0x0001600000067ab9 */ /* 0x000fe20000000800 */
[----:B------:R-:W-:Y:S01]  /*02f0*/  IMAD.MOV.U32 R2, RZ, RZ, 0x1 ;  /* 0x00000001ff027424 */ /* 0x000fe200078e00ff */
[----:B------:R-:W-:Y:S02]  /*0300*/  FSETP.NEU.AND P1, PT, RZ, UR6, PT ;  /* 0x00000006ff007c0b */ /* 0x000fe4000bf2d000 */
[----:B------:R-:W-:-:S11]  /*0310*/  CS2R R4, SRZ ;  /* 0x0000000000047805 */ /* 0x000fd6000001ff00 */
.L_x_2:
[----:B------:R-:W-:Y:S02]  /*0320*/  ISETP.NE.U32.AND P4, PT, R4, RZ, PT ;  /* 0x000000ff0400720c */ /* 0x000fe40003f85070 */
[----:B------:R-:W-:Y:S02]  /*0330*/  ISETP.NE.AND.EX P5, PT, RZ, UR5, PT, P2 ;  /* 0x00000005ff007c0c */ /* 0x000fe4000bfa5320 */
[----:B------:R-:W-:Y:S02]  /*0340*/  ISETP.NE.AND.EX P2, PT, R5, RZ, PT, P4 ;  /* 0x000000ff0500720c */ /* 0x000fe40003f45340 */
[----:B------:R-:W-:-:S11]  /*0350*/  PLOP3.LUT P0, PT, PT, PT, PT, 0x8, 0x0 ;  /* 0x000000000000781c */ /* 0x000fd60003f0e170 */
[----:B------:R-:W-:Y:S05]  /*0360*/  @P2 BRA P5, `(.L_x_4) ;  /* 0x0000000000342947 */ /* 0x000fea0002800000 */
[----:B------:R-:W-:-:S04]  /*0370*/  ISETP.NE.U32.AND P0, PT, RZ, UR4, PT ;  /* 0x00000004ff007c0c */ /* 0x000fc8000bf05070 */
[----:B------:R-:W-:-:S13]  /*0380*/  ISETP.NE.AND.EX P0, PT, RZ, UR5, PT, P0 ;  /* 0x00000005ff007c0c */ /* 0x000fda000bf05300 */
[----:B------:R-:W-:Y:S05]  /*0390*/  @!P0 BRA `(.L_x_5) ;  /* 0x0000000000248947 */ /* 0x000fea0003800000 */
[----:B------:R-:W-:Y:S02]  /*03a0*/  PRMT R2, R2, 0x9910, RZ ;  /* 0x0000991002027816 */ /* 0x000fe400000000ff */
[----:B------:R-:W-:Y:S02]  /*03b0*/  ISETP.NE.U32.AND P0, PT, R4, RZ, PT ;  /* 0x000000ff0400720c */ /* 0x000fe40003f05070 */
[----:B------:R-:W-:Y:S02]  /*03c0*/  ISETP.NE.AND P2, PT, R2, RZ, PT ;  /* 0x000000ff0200720c */ /* 0x000fe40003f45270 */
[----:B------:R-:W-:Y:S02]  /*03d0*/  ISETP.NE.AND.EX P0, PT, R5, RZ, PT, P0 ;  /* 0x000000ff0500720c */ /* 0x000fe40003f05300 */
[----:B------:R-:W-:-:S09]  /*03e0*/  SEL R2, RZ, 0xffffffff, P1 ;  /* 0xffffffffff027807 */ /* 0x000fd20000800000 */
[----:B------:R-:W-:-:S04]  /*03f0*/  @!P2 SEL R2, RZ, 0xffffffff, P0 ;  /* 0xffffffffff02a807 */ /* 0x000fc80000000000 */
[----:B------:R-:W-:-:S04]  /*0400*/  LOP3.LUT R2, R2, 0x1, RZ, 0xc0, !PT ;  /* 0x0000000102027812 */ /* 0x000fc800078ec0ff */
[----:B------:R-:W-:Y:S01]  /*0410*/  ISETP.EQ.U32.AND P0, PT, R2, 0x1, PT ;  /* 0x000000010200780c */ /* 0x000fe20003f02070 */
[----:B------:R-:W-:-:S12]  /*0420*/  BRA `(.L_x_4) ;  /* 0x0000000000047947 */ /* 0x000fd80003800000 */
.L_x_5:
[----:B------:R-:W-:-:S13]  /*0430*/  PLOP3.LUT P0, PT, P1, PT, PT, 0x8, 0x0 ;  /* 0x000000000000781c */ /* 0x000fda0000f0e170 */
.L_x_4:
[----:B------:R-:W1:Y:S02]  /*0440*/  SHFL.IDX PT, R2, R0, RZ, 0x1f ;  /* 0x00001fff00027589 */ /* 0x000e6400000e0000 */
[----:B-1----:R-:W-:-:S13]  /*0450*/  ISETP.NE.AND P1, PT, R2, RZ, PT ;  /* 0x000000ff0200720c */ /* 0x002fda0003f25270 */
[----:B------:R-:W-:Y:S05]  /*0460*/  @P1 BRA `(.L_x_6) ;  /* 0x0000000000a41947 */ /* 0x000fea0003800000 */
[----:B------:R-:W-:Y:S01]  /*0470*/  ELECT P1, URZ, PT ;  /* 0x00000000003f782f */ /* 0x000fe20003820000 */
[----:B------:R-:W-:-:S12]  /*0480*/  BSSY B0, `(.L_x_6) ;  /* 0x0000027000007945 */ /* 0x000fd80003800000 */
[----:B------:R-:W-:Y:S05]  /*0490*/  @!P1 BRA `(.L_x_7) ;  /* 0x0000000000949947 */ /* 0x000fea0003800000 */
[----:B------:R-:W1:Y:S01]  /*04a0*/  S2UR UR8, SR_CgaCtaId ;  /* 0x00000000000879c3 */ /* 0x000e620000008800 */
[----:B------:R-:W-:Y:S01]  /*04b0*/  UMOV UR4, 0x400 ;  /* 0x0000040000047882 */ /* 0x000fe20000000000 */
[----:B------:R-:W-:Y:S01]  /*04c0*/  UMOV UR5, 0x1 ;  /* 0x0000000100057882 */ /* 0x000fe20000000000 */
[----:B------:R-:W-:Y:S02]  /*04d0*/  UMOV UR6, 0x4 ;  /* 0x0000000400067882 */ /* 0x000fe40000000000 */
[----:B------:R-:W-:-:S04]  /*04e0*/  UIADD3 UR6, -UR6, 0x100000, URZ ;  /* 0x0010000006067890 */ /* 0x000fc8000fffe13f */
[----:B------:R-:W-:Y:S02]  /*04f0*/  USHF.L.U32 UR7, UR6, 0xb, URZ ;  /* 0x0000000b06077899 */ /* 0x000fe4000800063f */
[----:B------:R-:W-:Y:S02]  /*0500*/  USHF.L.U32 UR6, UR6, 0x1, URZ ;  /* 0x0000000106067899 */ /* 0x000fe4000800063f */
[----:B-1----:R-:W-:Y:S02]  /*0510*/  ULEA UR8, UR8, UR4, 0x18 ;  /* 0x0000000408087291 */ /* 0x002fe4000f8ec03f */
[----:B------:R-:W-:-:S04]  /*0520*/  UIADD3 UR4, -UR5, 0x100000, URZ ;  /* 0x0010000005047890 */ /* 0x000fc8000fffe13f */
[----:B------:R-:W-:Y:S02]  /*0530*/  USHF.L.U32 UR5, UR4, 0xb, URZ ;  /* 0x0000000b04057899 */ /* 0x000fe4000800063f */
[----:B------:R-:W-:Y:S01]  /*0540*/  USHF.L.U32 UR4, UR4, 0x1, URZ ;  /* 0x0000000104047899 */ /* 0x000fe2000800063f */
[----:B------:R-:W1:Y:S11]  /*0550*/  FENCE.VIEW.ASYNC.S ;  /* 0x00000000000073c6 */ /* 0x000e760000000000 */
[----:B-1----:R1:W2:Y:S01]  /*0560*/  SYNCS.EXCH.64 URZ, [UR8], UR4 ;  /* 0x00000004083f75b2 */ /* 0x0022a20008000100 */
[----:B------:R1:W3:Y:S01]  /*0570*/  SYNCS.EXCH.64 URZ, [UR8+0x60], UR6 ;  /* 0x00006006083f75b2 */ /* 0x0002e20008000100 */
[----:B------:R1:W4:Y:S01]  /*0580*/  SYNCS.EXCH.64 URZ, [UR8+0x8], UR4 ;  /* 0x00000804083f75b2 */ /* 0x0003220008000100 */
[----:B------:R1:W1:Y:S01]  /*0590*/  SYNCS.EXCH.64 URZ, [UR8+0x68], UR6 ;  /* 0x00006806083f75b2 */ /* 0x0002620008000100 */
        /* <DEDUP_REMOVED lines=20> */
[----:B--2---:R-:W-:Y:S01]  /*06e0*/  NOP ;  /* 0x0000000000007918 */ /* 0x004fe20000000000 */
.L_x_7:
[----:B-1----:R-:W-:Y:S05]  /*06f0*/  BSYNC B0 ;  /* 0x0000000000007941 */ /* 0x002fea0003800000 */
.L_x_6:
[----:B------:R-:W1:Y:S01]  /*0700*/  S2UR UR9, SR_CTAID.X ;  /* 0x00000000000979c3 */ /* 0x000e620000002500 */
[----:B------:R-:W2:Y:S01]  /*0710*/  S2R R4, SR_CTAID.Y ;  /* 0x0000000000047919 */ /* 0x000ea20000002600 */
[----:B------:R-:W-:Y:S01]  /*0720*/  ULDC UR4, c[0x0][0x150] ;  /* 0x0000540000047ab9 */ /* 0x000fe20000000800 */
[----:B------:R-:W-:Y:S01]  /*0730*/  NOP ;  /* 0x0000000000007918 */ /* 0x000fe20000000000 */
[----:B------:R-:W5:Y:S04]  /*0740*/  SHFL.IDX PT, R12, R0, RZ, 0x1f ;  /* 0x00001fff000c7589 */ /* 0x000f6800000e0000 */
[----:B------:R-:W3:Y:S01]  /*0750*/  LDC R10, c[0x0][0x144] ;  /* 0x00005100ff0a7b82 */ /* 0x000ee20000000800 */
[----:B-1----:R-:W-:-:S05]  /*0760*/  I2FP.F32.U32 R7, UR9 ;  /* 0x0000000900077c45 */ /* 0x002fca0008201000 */
[----:B------:R-:W-:Y:S01]  /*0770*/  FMUL R11, R7, UR4 ;  /* 0x00000004070b7c20 */ /* 0x000fe20008400000 */
[----:B-----5:R-:W-:Y:S01]  /*0780*/  ISETP.NE.AND P1, PT, R12, RZ, PT ;  /* 0x000000ff0c00720c */ /* 0x020fe20003f25270 */
[----:B------:R-:W-:Y:S01]  /*0790*/  ULDC UR4, c[0x0][0x154] ;  /* 0x0000550000047ab9 */ /* 0x000fe20000000800 */
[----:B------:R-:W-:Y:S02]  /*07a0*/  SHF.R.S32.HI R7, RZ, 0x1f, R18 ;  /* 0x0000001fff077819 */ /* 0x000fe40000011412 */
[----:B--2---:R-:W-:Y:S01]  /*07b0*/  I2FP.F32.U32 R12, R4 ;  /* 0x00000004000c7245 */ /* 0x004fe20000201000 */
[----:B------:R-:W1:Y:S01]  /*07c0*/  F2I.U32.TRUNC.NTZ R11, R11 ;  /* 0x0000000b000b7305 */ /* 0x000e62000020f000 */
[----:B------:R-:W-:-:S03]  /*07d0*/  LEA.HI R7, R7, R18, RZ, 0x7 ;  /* 0x0000001207077211 */ /* 0x000fc600078f38ff */
[----:B------:R-:W-:Y:S01]  /*07e0*/  FMUL R14, R12, UR4 ;  /* 0x000000040c0e7c20 */ /* 0x000fe20008400000 */
[----:B------:R-:W-:Y:S01]  /*07f0*/  LOP3.LUT R7, R7, 0xffffff80, RZ, 0xc0, !PT ;  /* 0xffffff8007077812 */ /* 0x000fe200078ec0ff */
[----:B-1----:R-:W-:-:S04]  /*0800*/  IMAD.MOV R13, RZ, RZ, -R11 ;  /* 0x000000ffff0d7224 */ /* 0x002fc800078e0a0b */
[----:B---3--:R-:W-:Y:S01]  /*0810*/  IMAD R10, R10, R13, UR9 ;  /* 0x000000090a0a7e24 */ /* 0x008fe2000f8e020d */
[----:B------:R-:W-:Y:S06]  /*0820*/  @P1 BRA `(.L_x_8) ;  /* 0x0000000000581947 */ /* 0x000fec0003800000 */
[----:B------:R-:W1:Y:S01]  /*0830*/  S2UR UR5, SR_CgaCtaId ;  /* 0x00000000000579c3 */ /* 0x000e620000008800 */
[----:B------:R-:W-:Y:S01]  /*0840*/  UMOV UR4, 0x400 ;  /* 0x0000040000047882 */ /* 0x000fe20000000000 */
[----:B------:R-:W-:Y:S01]  /*0850*/  UMOV UR6, 0x20 ;  /* 0x0000002000067882 */ /* 0x000fe20000000000 */
[----:B------:R-:W-:Y:S01]  /*0860*/  UMOV UR7, 0x100 ;  /* 0x0000010000077882 */ /* 0x000fe20000000000 */
[----:B------:R-:W-:Y:S01]  /*0870*/  ELECT P1, URZ, PT ;  /* 0x00000000003f782f */ /* 0x000fe20003820000 */
[----:B-1----:R-:W-:Y:S02]  /*0880*/  ULEA UR8, UR5, UR4, 0x18 ;  /* 0x0000000405087291 */ /* 0x002fe4000f8ec03f */
[----:B------:R-:W-:-:S04]  /*0890*/  UIADD3 UR4, -UR6, 0x100000, URZ ;  /* 0x0010000006047890 */ /* 0x000fc8000fffe13f */
[----:B------:R-:W-:Y:S02]  /*08a0*/  USHF.L.U32 UR5, UR4, 0xb, URZ ;  /* 0x0000000b04057899 */ /* 0x000fe4000800063f */
[----:B------:R-:W-:Y:S02]  /*08b0*/  USHF.L.U32 UR4, UR4, 0x1, URZ ;  /* 0x0000000104047899 */ /* 0x000fe4000800063f */
[----:B------:R-:W-:-:S04]  /*08c0*/  UIADD3 UR6, -UR7, 0x100000, URZ ;  /* 0x0010000007067890 */ /* 0x000fc8000fffe13f */
[----:B------:R-:W-:Y:S02]  /*08d0*/  USHF.L.U32 UR7, UR6, 0xb, URZ ;  /* 0x0000000b06077899 */ /* 0x000fe4000800063f */
[----:B------:R-:W-:Y:S01]  /*08e0*/  USHF.L.U32 UR6, UR6, 0x1, URZ ;  /* 0x0000000106067899 */ /* 0x000fe2000800063f */
[----:B------:R-:W1:Y:S03]  /*08f0*/  FENCE.VIEW.ASYNC.S ;  /* 0x00000000000073c6 */ /* 0x000e660000000000 */
[----:B-1----:R1:W2:Y:S08]  /*0900*/  SYNCS.EXCH.64 URZ, [UR8+0xc0], UR4 ;  /* 0x0000c004083f75b2 */ /* 0x0022b00008000100 */
[----:B------:R1:W3:Y:S01]  /*0910*/  SYNCS.EXCH.64 URZ, [UR8+0xe0], UR6 ;  /* 0x0000e006083f75b2 */ /* 0x0002e20008000100 */
[----:B------:R1:W1:Y:S01]  /*0920*/  SYNCS.EXCH.64 URZ, [UR8+0xc8], UR4 ;  /* 0x0000c804083f75b2 */ /* 0x0002620008000100 */
[----:B------:R1:W1:Y:S01]  /*0930*/  SYNCS.EXCH.64 URZ, [UR8+0xe8], UR6 ;  /* 0x0000e806083f75b2 */ /* 0x0002620008000100 */
[----:B------:R1:W1:Y:S01]  /*0940*/  SYNCS.EXCH.64 URZ, [UR8+0xd0], UR4 ;  /* 0x0000d004083f75b2 */ /* 0x0002620008000100 */
[----:B------:R1:W1:Y:S01]  /*0950*/  SYNCS.EXCH.64 URZ, [UR8+0xf0], UR6 ;  /* 0x0000f006083f75b2 */ /* 0x0002620008000100 */
[----:B------:R1:W1:Y:S01]  /*0960*/  SYNCS.EXCH.64 URZ, [UR8+0xd8], UR4 ;  /* 0x0000d804083f75b2 */ /* 0x0002620008000100 */
[----:B------:R1:W1:Y:S01]  /*0970*/  SYNCS.EXCH.64 URZ, [UR8+0xf8], UR6 ;  /* 0x0000f806083f75b2 */ /* 0x0002620008000100 */
[----:B------:R-:W-:Y:S01]  /*0980*/  NOP ;  /* 0x0000000000007918 */ /* 0x000fe20000000000 */
.L_x_8:
[----:B------:R-:W-:Y:S01]  /*0990*/  IADD3 R7, -R7, R18, RZ ;  /* 0x0000001207077210 */ /* 0x000fe20007ffe1ff */
[----:B------:R-:W5:Y:S01]  /*09a0*/  SHFL.IDX PT, R0, R0, RZ, 0x1f ;  /* 0x00001fff00007589 */ /* 0x000f6200000e0000 */
[----:B------:R-:W-:Y:S02]  /*09b0*/  SHF.R.S32.HI R13, RZ, 0x1f, R2 ;  /* 0x0000001fff0d7819 */ /* 0x000fe40000011402 */
[----:B------:R-:W-:Y:S02]  /*09c0*/  ELECT P1, URZ, PT ;  /* 0x00000000003f782f */ /* 0x000fe40003820000 */
[----:B------:R-:W-:Y:S01]  /*09d0*/  SHF.R.S32.HI R12, RZ, 0x1f, R7 ;  /* 0x0000001fff0c7819 */ /* 0x000fe20000011407 */
[----:B------:R-:W4:Y:S01]  /*09e0*/  F2I.U32.TRUNC.NTZ R14, R14 ;  /* 0x0000000e000e7305 */ /* 0x000f22000020f000 */
[----:B------:R-:W-:Y:S01]  /*09f0*/  LEA.HI R13, R13, R2, RZ, 0x2 ;  /* 0x000000020d0d7211 */ /* 0x000fe200078f10ff */
[----:B-1----:R-:W-:Y:S01]  /*0a00*/  UMOV UR4, 0x20 ;  /* 0x0000002000047882 */ /* 0x002fe20000000000 */
[----:B------:R-:W-:Y:S01]  /*0a10*/  LEA.HI R12, R12, R7, RZ, 0x3 ;  /* 0x000000070c0c7211 */ /* 0x000fe200078f18ff */
[----:B------:R-:W-:Y:S01]  /*0a20*/  NOP ;  /* 0x0000000000007918 */ /* 0x000fe20000000000 */
[----:B------:R-:W-:-:S02]  /*0a30*/  LOP3.LUT R13, R13, 0x3ffffffc, RZ, 0xc0, !PT ;  /* 0x3ffffffc0d0d7812 */ /* 0x000fc400078ec0ff */
[--C-:B------:R-:W-:Y:S02]  /*0a40*/  SHF.R.S32.HI R11, RZ, 0x3, R12.reuse ;  /* 0x00000003ff0b7819 */ /* 0x100fe4000001140c */
[----:B------:R-:W-:Y:S01]  /*0a50*/  SHF.R.S32.HI R12, RZ, 0x1f, R12 ;  /* 0x0000001fff0c7819 */ /* 0x000fe2000001140c */
[----:B------:R-:W-:Y:S01]  /*0a60*/  IMAD.IADD R13, R2, 0x1, -R13 ;  /* 0x00000001020d7824 */ /* 0x000fe200078e0a0d */
[C---:B------:R-:W-:Y:S01]  /*0a70*/  ISETP.NE.AND P4, PT, R3.reuse, RZ, PT ;  /* 0x000000ff0300720c */ /* 0x040fe20003f85270 */
[----:B------:R-:W1:Y:S01]  /*0a80*/  LDC R2, c[0x0][0x140] ;  /* 0x00005000ff027b82 */ /* 0x000e620000000800 */
[----:B------:R-:W-:Y:S01]  /*0a90*/  LEA.HI R12, R12, R11, RZ, 0x2 ;  /* 0x0000000b0c0c7211 */ /* 0x000fe200078f10ff */
[----:B----4-:R-:W-:Y:S01]  /*0aa0*/  IMAD.MOV R24, RZ, RZ, -R14 ;  /* 0x000000ffff187224 */ /* 0x010fe200078e0a0e */
[----:B------:R-:W-:Y:S02]  /*0ab0*/  ISETP.EQ.OR P2, PT, R3, 0x3, !P4 ;  /* 0x000000030300780c */ /* 0x000fe40006742670 */
[----:B------:R-:W-:-:S02]  /*0ac0*/  LOP3.LUT R12, R12, 0xfffffffc, RZ, 0xc0, !PT ;  /* 0xfffffffc0c0c7812 */ /* 0x000fc400078ec0ff */
[----:B-----5:R-:W-:Y:S02]  /*0ad0*/  ISETP.NE.OR P1, PT, R0, RZ, !P1 ;  /* 0x000000ff0000720c */ /* 0x020fe40004f25670 */
[----:B------:R-:W-:Y:S01]  /*0ae0*/  ISETP.EQ.AND P2, PT, R6, RZ, P2 ;  /* 0x000000ff0600720c */ /* 0x000fe20001742270 */
[----:B------:R-:W-:Y:S01]  /*0af0*/  IMAD.IADD R12, R11, 0x1, -R12 ;  /* 0x000000010b0c7824 */ /* 0x000fe200078e0a0c */
[----:B------:R-:W-:Y:S01]  /*0b00*/  MOV R22, 0x1 ;  /* 0x0000000100167802 */ /* 0x000fe20000000f00 */
[----:B------:R-:W4:Y:S01]  /*0b10*/  LDC R11, c[0x0][0x148] ;  /* 0x00005200ff0b7b82 */ /* 0x000f220000000800 */
[----:B------:R-:W-:Y:S01]  /*0b20*/  SEL R19, RZ, 0x1, !P2 ;  /* 0x00000001ff137807 */ /* 0x000fe20005000000 */
[----:B------:R-:W-:-:S04]  /*0b30*/  IMAD R12, R13, 0x4, R12 ;  /* 0x000000040d0c7824 */ /* 0x000fc800078e020c */
[C---:B------:R-:W-:Y:S01]  /*0b40*/  IMAD.SHL.U32 R23, R12.reuse, 0x4, RZ ;  /* 0x000000040c177824 */ /* 0x040fe200078e00ff */
[----:B------:R-:W-:Y:S01]  /*0b50*/  LEA.HI R0, R12, R12, RZ, 0x1 ;  /* 0x0000000c0c007211 */ /* 0x000fe200078f08ff */
[----:B------:R-:W-:Y:S01]  /*0b60*/  VOTEU.ALL UP0, P1 ;  /* 0x00000000003f7886 */ /* 0x000fe20000800000 */
[----:B------:R-:W-:Y:S02]  /*0b70*/  VOTEU.ALL UP1, P1 ;  /* 0x00000000003f7886 */ /* 0x000fe40000820000 */
[----:B------:R-:W-:Y:S02]  /*0b80*/  LOP3.LUT R13, R0, 0xfffffffe, RZ, 0xc0, !PT ;  /* 0xfffffffe000d7812 */ /* 0x000fe400078ec0ff */
[----:B------:R-:W5:Y:S01]  /*0b90*/  @!UP0 S2UR UR7, SR_CgaCtaId ;  /* 0x00000000000789c3 */ /* 0x000f620000008800 */
[C---:B------:R-:W-:Y:S01]  /*0ba0*/  LOP3.LUT R23, R12.reuse, 0xc, R23, 0x78, !PT ;  /* 0x0000000c0c177812 */ /* 0x040fe200078e7817 */
[----:B------:R-:W-:Y:S01]  /*0bb0*/  @!UP0 UMOV UR6, 0x400 ;  /* 0x0000040000068882 */ /* 0x000fe20000000000 */
[----:B------:R-:W-:Y:S01]  /*0bc0*/  IMAD.IADD R13, R12, 0x1, -R13 ;  /* 0x000000010c0d7824 */ /* 0x000fe200078e0a0d */
[----:B------:R-:W-:-:S04]  /*0bd0*/  @!UP0 UIADD3 UR4, -UR4, 0x100000, URZ ;  /* 0x0010000004048890 */ /* 0x000fc8000fffe13f */
[----:B------:R-:W-:Y:S02]  /*0be0*/  @!UP0 USHF.L.U32 UR5, UR4, 0xb, URZ ;  /* 0x0000000b04058899 */ /* 0x000fe4000800063f */
[----:B------:R-:W-:Y:S01]  /*0bf0*/  @!UP0 USHF.L.U32 UR4, UR4, 0x1, URZ ;  /* 0x0000000104048899 */ /* 0x000fe2000800063f */
[----:B-1----:R-:W-:Y:S01]  /*0c00*/  ISETP.EQ.U32.AND P2, PT, R2, 0x1, PT ;  /* 0x000000010200780c */ /* 0x002fe20003f42070 */
[----:B------:R-:W-:Y:S01]  /*0c10*/  VIADD R12, R6, 0xffffffff ;  /* 0xffffffff060c7836 */ /* 0x000fe20000000000 */
[----:B------:R-:W-:Y:S01]  /*0c20*/  ISETP.NE.AND P5, PT, R13, R10, PT ;  /* 0x0000000a0d00720c */ /* 0x000fe20003fa5270 */
[----:B----4-:R-:W-:-:S12]  /*0c30*/  IMAD R13, R11, R24, R4 ;  /* 0x000000180b0d7224 */ /* 0x010fd800078e0204 */
[----:B------:R-:W-:Y:S01]  /*0c40*/  @P5 LEA.HI R0, R23, R23, RZ, 0x1 ;  /* 0x0000001717005211 */ /* 0x000fe200078f08ff */
[----:B-----5:R-:W-:-:S03]  /*0c50*/  @!UP0 ULEA UR6, UR7, UR6, 0x18 ;  /* 0x0000000607068291 */ /* 0x020fc6000f8ec03f */
[----:B------:R-:W-:Y:S01]  /*0c60*/  @P5 SHF.R.S32.HI R0, RZ, 0x1, R0 ;  /* 0x00000001ff005819 */ /* 0x000fe20000011400 */
[----:B------:R-:W-:Y:S01]  /*0c70*/  VOTEU.ALL UP0, P1 ;  /* 0x00000000003f7886 */ /* 0x000fe20000800000 */
[----:B------:R-:W-:Y:S02]  /*0c80*/  LOP3.LUT P1, RZ, R7, 0x7, RZ, 0xc0, !PT ;  /* 0x0000000707ff7812 */ /* 0x000fe4000782c0ff */
[----:B------:R-:W-:Y:S02]  /*0c90*/  @P5 ISETP.NE.AND P6, PT, R0, R13, PT ;  /* 0x0000000d0000520c */ /* 0x000fe40003fc5270 */
[----:B------:R-:W-:Y:S02]  /*0ca0*/  ISETP.LT.U32.AND P1, PT, R23, 0x2, !P1 ;  /* 0x000000021700780c */ /* 0x000fe40004f21070 */
[----:B------:R-:W-:Y:S02]  /*0cb0*/  @P5 SEL R22, RZ, 0x1, P6 ;  /* 0x00000001ff165807 */ /* 0x000fe40003000000 */
[----:B------:R-:W-:Y:S01]  /*0cc0*/  ISETP.NE.AND P5, PT, R6, RZ, PT ;  /* 0x000000ff0600720c */ /* 0x000fe20003fa5270 */
[----:B------:R-:W1:Y:S02]  /*0cd0*/  FENCE.VIEW.ASYNC.S ;  /* 0x00000000000073c6 */ /* 0x000e640000000000 */
[----:B-1----:R1:W4:Y:S01]  /*0ce0*/  @!UP0 SYNCS.EXCH.64 URZ, [UR6+0x100], UR4 ;  /* 0x00010004063f85b2 */ /* 0x0023220008000100 */
[----:B------:R-:W-:-:S02]  /*0cf0*/  SEL R7, RZ, 0x1, !P1 ;  /* 0x00000001ff077807 */ /* 0x000fc40004800000 */
[----:B------:R-:W-:Y:S02]  /*0d00*/  ISETP.EQ.AND P6, PT, R3, 0x2, !P5 ;  /* 0x000000020300780c */ /* 0x000fe40006fc2270 */
[----:B------:R-:W-:Y:S02]  /*0d10*/  ISETP.GE.U32.AND P1, PT, R12, 0x2, PT ;  /* 0x000000020c00780c */ /* 0x000fe40003f26070 */
[----:B------:R-:W-:Y:S02]  /*0d20*/  SEL R0, RZ, 0x1, !P6 ;  /* 0x00000001ff007807 */ /* 0x000fe40007000000 */
[----:B------:R-:W-:Y:S02]  /*0d30*/  LOP3.LUT R22, R22, R7, RZ, 0xc0, !PT ;  /* 0x0000000716167212 */ /* 0x000fe400078ec0ff */
[----:B------:R-:W-:Y:S02]  /*0d40*/  SEL R0, R0, 0x2, P1 ;  /* 0x0000000200007807 */ /* 0x000fe40000800000 */
[----:B------:R-:W-:Y:S01]  /*0d50*/  SEL R19, R19, 0x2, P1 ;  /* 0x0000000213137807 */ /* 0x000fe20000800000 */
[----:B------:R1:W1:Y:S01]  /*0d60*/  @!UP1 SYNCS.EXCH.64 URZ, [UR6+0x108], UR4 ;  /* 0x00010804063f95b2 */ /* 0x0002620008000100 */
[----:B------:R-:W-:Y:S01]  /*0d70*/  NOP ;  /* 0x0000000000007918 */ /* 0x000fe20000000000 */
[----:B------:R-:W-:Y:S05]  /*0d80*/  @!P2 BRA `(.L_x_9) ;  /* 0x000000000008a947 */ /* 0x000fea0003800000 */
[----:B-1234-:R-:W-:Y:S01]  /*0d90*/  UCGABAR_ARV ;  /* 0x00000000000079c7 */ /* 0x01efe20008000000 */
[----:B------:R-:W-:Y:S05]  /*0da0*/  BRA `(.L_x_10) ;  /* 0x0000000000047947 */ /* 0x000fea0003800000 */
.L_x_9:
[----:B-1234-:R-:W-:Y:S01]  /*0db0*/  NOP ;  /* 0x0000000000007918 */ /* 0x01efe20000000000 */
.L_x_10:
[----:B------:R-:W1:Y:S01]  /*0dc0*/  LDC R2, c[0x0][0x904] ;  /* 0x00024100ff027b82 */ /* 0x000e620000000800 */
[----:B------:R-:W-:Y:S02]  /*0dd0*/  IMAD.U32 R6, RZ, RZ, UR9 ;  /* 0x00000009ff067e24 */ /* 0x000fe4000f8e00ff */
[----:B------:R-:W-:Y:S01]  /*0de0*/  IMAD.MOV.U32 R7, RZ, RZ, RZ ;  /* 0x000000ffff077224 */ /* 0x000fe200078e00ff */
[----:B-1----:R-:W-:-:S04]  /*0df0*/  ISETP.NE.AND P1, PT, R2, 0x1, PT ;  /* 0x000000010200780c */ /* 0x002fc80003f25270 */
[----:B------:R-:W-:-:S09]  /*0e00*/  P2R R5, PR, RZ, 0x2 ;  /* 0x00000002ff057803 */ /* 0x000fd20000000000 */
[----:B------:R-:W1:Y:S01]  /*0e10*/  @P1 LDC R17, c[0x0][0x10] ;  /* 0x00000400ff111b82 */ /* 0x000e620000000800 */
[----:B------:R-:W-:Y:S02]  /*0e20*/  @P1 IMAD.MOV.U32 R5, RZ, RZ, RZ ;  /* 0x000000ffff051224 */ /* 0x000fe400078e00ff */
[----:B------:R-:W-:-:S05]  /*0e30*/  @P1 IMAD.MOV.U32 R15, RZ, RZ, RZ ;  /* 0x000000ffff0f1224 */ /* 0x000fca00078e00ff */
[----:B------:R-:W2:Y:S01]  /*0e40*/  @!P1 LDC R13, c[0x0][0xc] ;  /* 0x00000300ff0d9b82 */ /* 0x000ea20000000800 */
[----:B------:R-:W-:Y:S01]  /*0e50*/  ULDC UR4, c[0x0][0xc] ;  /* 0x0000030000047ab9 */ /* 0x000fe20000000800 */
[----:B------:R-:W-:Y:S01]  /*0e60*/  ULDC UR5, c[0x0][0x10] ;  /* 0x0000040000057ab9 */ /* 0x000fe20000000800 */
[----:B------:R-:W-:Y:S01]  /*0e70*/  ULDC UR6, c[0x0][0x14] ;  /* 0x0000050000067ab9 */ /* 0x000fe20000000800 */
[----:B------:R-:W-:-:S04]  /*0e80*/  UIMAD.WIDE.U32 UR4, UR4, UR5, URZ ;  /* 0x00000005040472a5 */ /* 0x000fc8000f8e003f */
[----:B------:R-:W-:Y:S02]  /*0e90*/  UIMAD.WIDE.U32 UR38, UR4, UR6, URZ ;  /* 0x00000006042672a5 */ /* 0x000fe4000f8e003f */
[----:B------:R-:W-:-:S04]  /*0ea0*/  UIMAD UR37, UR5, UR6, URZ ;  /* 0x00000006052572a4 */ /* 0x000fc8000f8e023f */
[----:B------:R-:W-:Y:S01]  /*0eb0*/  UIADD3 UR37, UR39, UR37, URZ ;  /* 0x0000002527257290 */ /* 0x000fe2000fffe03f */
[----:B-1----:R-:W-:-:S04]  /*0ec0*/  @P1 IMAD.WIDE.U32 R16, R17, UR9, R4 ;  /* 0x0000000911101c25 */ /* 0x002fc8000f8e0004 */
[----:B------:R-:W-:Y:S02]  /*0ed0*/  @P1 IMAD.IADD R17, R17, 0x1, R15 ;  /* 0x0000000111111824 */ /* 0x000fe400078e020f */
[----:B--2---:R-:W-:-:S04]  /*0ee0*/  @!P1 IMAD.WIDE.U32 R6, R4, R13, R6 ;  /* 0x0000000d04069225 */ /* 0x004fc800078e0006 */
[----:B------:R-:W-:Y:S01]  /*0ef0*/  @!P1 IMAD.MOV.U32 R17, RZ, RZ, R7 ;  /* 0x000000ffff119224 */ /* 0x000fe200078e0007 */
[----:B------:R-:W-:Y:S01]  /*0f00*/  @!P1 MOV R16, R6 ;  /* 0x0000000600109202 */ /* 0x000fe20000000f00 */
[----:B------:R-:W-:Y:S06]  /*0f10*/  @!P2 BRA `(.L_x_11) ;  /* 0x00000000000ca947 */ /* 0x000fec0003800000 */
[----:B------:R-:W-:Y:S01]  /*0f20*/  UCGABAR_WAIT ;  /* 0x0000000000007dc7 */ /* 0x000fe20008000000 */
[----:B------:R-:W-:Y:S01]  /*0f30*/  CCTL.IVALL ;  /* 0x00000000ff00798f */ /* 0x000fe20002000000 */
[----:B------:R-:W-:Y:S05]  /*0f40*/  BRA `(.L_x_12) ;  /* 0x0000000000047947 */ /* 0x000fea0003800000 */
.L_x_11:
[----:B------:R-:W-:Y:S06]  /*0f50*/  BAR.SYNC.DEFER_BLOCKING 0x0 ;  /* 0x0000000000007b1d */ /* 0x000fec0000010000 */
.L_x_12:
[----:B------:R-:W1:Y:S01]  /*0f60*/  S2UR UR36, SR_CgaCtaId ;  /* 0x00000000002479c3 */ /* 0x000e620000008800 */
[----:B------:R-:W-:Y:S05]  /*0f70*/  @!P5 BRA `(.L_x_13) ;  /* 0x0000005c0014d947 */ /* 0x000fea0003800000 */
[----:B------:R-:W-:-:S13]  /*0f80*/  ISETP.GT.U32.AND P0, PT, R12, 0x1, PT ;  /* 0x000000010c00780c */ /* 0x000fda0003f04070 */
[----:B-1----:R-:W-:Y:S05]  /*0f90*/  @P0 EXIT ;  /* 0x000000000000094d */ /* 0x002fea0003800000 */
[----:B------:R-:W-:Y:S01]  /*0fa0*/  ULDC.64 UR4, c[0x0][0x8f8] ;  /* 0x00023e0000047ab9 */ /* 0x000fe20000000a00 */
[----:B------:R-:W-:Y:S01]  /*0fb0*/  UMOV UR47, 0xffffffff ;  /* 0xffffffff002f7882 */ /* 0x000fe20000000000 */
[----:B------:R-:W-:Y:S01]  /*0fc0*/  ISETP.GE.U32.AND P0, PT, R16, UR4, PT ;  /* 0x0000000410007c0c */ /* 0x000fe2000bf06070 */
[----:B------:R-:W-:Y:S01]  /*0fd0*/  IMAD.MOV.U32 R89, RZ, RZ, -0x1 ;  /* 0xffffffffff597424 */ /* 0x000fe200078e00ff */
[----:B------:R-:W-:Y:S01]  /*0fe0*/  PRMT R90, RZ, 0x7610, R90 ;  /* 0x00007610ff5a7816 */ /* 0x000fe2000000005a */
[----:B------:R-:W-:Y:S01]  /*0ff0*/  IMAD.MOV.U32 R88, RZ, RZ, -0x1 ;  /* 0xffffffffff587424 */ /* 0x000fe200078e00ff */
[----:B------:R-:W-:Y:S02]  /*1000*/  ISETP.GE.U32.AND.EX P0, PT, R17, UR5, PT, P0 ;  /* 0x0000000511007c0c */ /* 0x000fe4000bf06100 */
[----:B------:R-:W-:-:S11]  /*1010*/  PRMT R3, RZ, 0x7610, R3 ;  /* 0x00007610ff037816 */ /* 0x000fd60000000003 */
[----:B------:R-:W-:Y:S05]  /*1020*/  @P0 BRA `(.L_x_14) ;  /* 0x00000004002c0947 */ /* 0x000fea0003800000 */
[----:B------:R-:W1:Y:S01]  /*1030*/  LDC.64 R20, c[0x0][0x8d0] ;  /* 0x00023400ff147b82 */ /* 0x000e620000000a00 */
[----:B------:R-:W-:Y:S02]  /*1040*/  IMAD.MOV.U32 R6, RZ, RZ, R16 ;  /* 0x000000ffff067224 */ /* 0x000fe400078e0010 */
[----:B------:R-:W-:-:S05]  /*1050*/  IMAD.MOV.U32 R7, RZ, RZ, R17 ;  /* 0x000000ffff077224 */ /* 0x000fca00078e0011 */
[----:B------:R-:W2:Y:S08]  /*1060*/  LDC R14, c[0x0][0x8d8] ;  /* 0x00023600ff0e7b82 */ /* 0x000eb00000000800 */
[----:B------:R-:W3:Y:S01]  /*1070*/  LDC.64 R26, c[0x0][0x8c8] ;  /* 0x00023200ff1a7b82 */ /* 0x000ee20000000a00 */
[----:B-1----:R-:W-:-:S04]  /*1080*/  ISETP.NE.U32.AND P0, PT, R20, RZ, PT ;  /* 0x000000ff1400720c */ /* 0x002fc80003f05070 */
[----:B------:R-:W-:-:S13]  /*1090*/  ISETP.NE.AND.EX P0, PT, R21, RZ, PT, P0 ;  /* 0x000000ff1500720c */ /* 0x000fda0003f05300 */
[----:B--23--:R-:W-:Y:S05]  /*10a0*/  @!P0 BRA `(.L_x_15) ;  /* 0x0000000000288947 */ /* 0x00cfea0003800000 */
[----:B------:R-:W1:Y:S02]  /*10b0*/  LDC R3, c[0x0][0x8dc] ;  /* 0x00023700ff037b82 */ /* 0x000e640000000800 */
[----:B-1----:R-:W-:-:S05]  /*10c0*/  IADD3 R3, P0, R16, R3, RZ ;  /* 0x0000000310037210 */ /* 0x002fca0007f1e0ff */
[----:B------:R-:W-:-:S04]  /*10d0*/  IMAD.X R15, RZ, RZ, R17, P0 ;  /* 0x000000ffff0f7224 */ /* 0x000fc800000e0611 */
[----:B------:R-:W-:-:S04]  /*10e0*/  IMAD.WIDE.U32 R6, R15, R20, RZ ;  /* 0x000000140f067225 */ /* 0x000fc800078e00ff */
[----:B------:R-:W-:-:S04]  /*10f0*/  IMAD.WIDE.U32 R8, P0, R3, R21, R6 ;  /* 0x0000001503087225 */ /* 0x000fc80007800006 */
[----:B------:R-:W-:Y:S01]  /*1100*/  IMAD.WIDE.U32 R6, R3, R20, RZ ;  /* 0x0000001403067225 */ /* 0x000fe200078e00ff */
[----:B------:R-:W-:-:S03]  /*1110*/  IADD3.X R13, RZ, RZ, RZ, P0, !PT ;  /* 0x000000ffff0d7210 */ /* 0x000fc600007fe4ff */
[----:B------:R-:W-:Y:S01]  /*1120*/  IMAD.MOV.U32 R12, RZ, RZ, R9 ;  /* 0x000000ffff0c7224 */ /* 0x000fe200078e0009 */
[----:B------:R-:W-:-:S05]  /*1130*/  IADD3 RZ, P0, R7, R8, RZ ;  /* 0x0000000807ff7210 */ /* 0x000fca0007f1e0ff */
[----:B------:R-:W-:-:S08]  /*1140*/  IMAD.WIDE.U32.X R6, R15, R21, R12, P0 ;  /* 0x000000150f067225 */ /* 0x000fd000000e040c */
.L_x_15:
[----:B------:R-:W1:Y:S01]  /*1150*/  LDC.64 R28, c[0x0][0x8e8] ;  /* 0x00023a00ff1c7b82 */ /* 0x000e620000000a00 */
[-CC-:B------:R-:W-:Y:S01]  /*1160*/  SHF.R.U64 R30, R6, R14.reuse, R7.reuse ;  /* 0x0000000e061e7219 */ /* 0x180fe20000001207 */
[----:B------:R-:W-:Y:S01]  /*1170*/  IMAD.MOV.U32 R31, RZ, RZ, 0x1 ;  /* 0x00000001ff1f7424 */ /* 0x000fe200078e00ff */
[----:B------:R-:W-:Y:S02]  /*1180*/  SHF.R.U32.HI R3, RZ, R14, R7 ;  /* 0x0000000eff037219 */ /* 0x000fe40000011607 */
[----:B------:R-:W-:-:S03]  /*1190*/  IADD3 R5, P0, RZ, -R30, RZ ;  /* 0x8000001eff057210 */ /* 0x000fc60007f1e0ff */
[----:B------:R-:W2:Y:S02]  /*11a0*/  LDC R12, c[0x0][0x8c0] ;  /* 0x00023000ff0c7b82 */ /* 0x000ea40000000800 */
[----:B------:R-:W-:Y:S02]  /*11b0*/  IMAD.X R3, RZ, RZ, ~R3, P0 ;  /* 0x000000ffff037224 */ /* 0x000fe400000e0e03 */
[----:B------:R-:W-:-:S04]  /*11c0*/  IMAD.WIDE.U32 R6, R5, R26, R16 ;  /* 0x0000001a05067225 */ /* 0x000fc800078e0010 */
[----:B------:R-:W3:Y:S01]  /*11d0*/  LDC R9, c[0x0][0x8b0] ;  /* 0x00022c00ff097b82 */ /* 0x000ee20000000800 */
[----:B------:R-:W-:-:S04]  /*11e0*/  IMAD R8, R3, R26, RZ ;  /* 0x0000001a03087224 */ /* 0x000fc800078e02ff */
[----:B------:R-:W-:Y:S02]  /*11f0*/  IMAD R3, R5, R27, R8 ;  /* 0x0000001b05037224 */ /* 0x000fe400078e0208 */
[----:B------:R-:W-:Y:S01]  /*1200*/  IMAD R27, R11, R24, R4 ;  /* 0x000000180b1b7224 */ /* 0x000fe200078e0204 */
[----:B------:R-:W4:Y:S01]  /*1210*/  LDC R20, c[0x0][0x900] ;  /* 0x00024000ff147b82 */ /* 0x000f220000000800 */
[----:B------:R-:W-:Y:S01]  /*1220*/  IMAD.IADD R3, R7, 0x1, R3 ;  /* 0x0000000107037824 */ /* 0x000fe200078e0203 */
[----:B-1----:R-:W-:-:S04]  /*1230*/  ISETP.NE.U32.AND P0, PT, R28, RZ, PT ;  /* 0x000000ff1c00720c */ /* 0x002fc80003f05070 */
[----:B------:R-:W-:Y:S02]  /*1240*/  ISETP.NE.AND.EX P0, PT, R29, RZ, PT, P0 ;  /* 0x000000ff1d00720c */ /* 0x000fe40003f05300 */
[----:B------:R-:W1:Y:S01]  /*1250*/  LDC R14, c[0x0][0x8a8] ;  /* 0x00022a00ff0e7b82 */ /* 0x000e620000000800 */
[-CC-:B--2---:R-:W-:Y:S02]  /*1260*/  SHF.R.U64 R15, R6, R12.reuse, R3.reuse ;  /* 0x0000000c060f7219 */ /* 0x184fe40000001203 */
[----:B------:R-:W-:Y:S01]  /*1270*/  SHF.R.U32.HI R6, RZ, R12, R3 ;  /* 0x0000000cff067219 */ /* 0x000fe20000011603 */
[----:B------:R-:W-:-:S04]  /*1280*/  IMAD.MOV.U32 R3, RZ, RZ, -0x1 ;  /* 0xffffffffff037424 */ /* 0x000fc800078e00ff */
[----:B------:R-:W2:Y:S01]  /*1290*/  LDC R21, c[0x0][0x8f0] ;  /* 0x00023c00ff157b82 */ /* 0x000ea20000000800 */
[-CC-:B---3--:R-:W-:Y:S02]  /*12a0*/  SHF.R.U64 R12, R15, R9.reuse, R6.reuse ;  /* 0x000000090f0c7219 */ /* 0x188fe40000001206 */
[----:B------:R-:W-:-:S05]  /*12b0*/  SHF.R.U32.HI R5, RZ, R9, R6 ;  /* 0x00000009ff057219 */ /* 0x000fca0000011606 */
[----:B------:R-:W3:Y:S01]  /*12c0*/  LDC R26, c[0x0][0x8e0] ;  /* 0x00023800ff1a7b82 */ /* 0x000ee20000000800 */
[-CC-:B----4-:R-:W-:Y:S02]  /*12d0*/  SHF.R.U64 R24, R12, R20.reuse, R5.reuse ;  /* 0x000000140c187219 */ /* 0x190fe40000001205 */
[-C--:B------:R-:W-:Y:S02]  /*12e0*/  SHF.L.U32 R3, R3, R20.reuse, RZ ;  /* 0x0000001403037219 */ /* 0x080fe400000006ff */
[----:B------:R-:W-:Y:S01]  /*12f0*/  SHF.R.U32.HI R5, RZ, R20, R5 ;  /* 0x00000014ff057219 */ /* 0x000fe20000011605 */
[----:B------:R-:W-:Y:S01]  /*1300*/  IMAD.MOV.U32 R4, RZ, RZ, R24 ;  /* 0x000000ffff047224 */ /* 0x000fe200078e0018 */
[----:B------:R-:W-:Y:S01]  /*1310*/  LOP3.LUT R11, RZ, R3, RZ, 0x33, !PT ;  /* 0x00000003ff0b7212 */ /* 0x000fe200078e33ff */
[----:B------:R-:W4:Y:S01]  /*1320*/  LDC R25, c[0x0][0x8b8] ;  /* 0x00022e00ff197b82 */ /* 0x000f220000000800 */
[----:B------:R-:W-:Y:S05]  /*1330*/  @!P0 BRA `(.L_x_16) ;  /* 0x0000000000288947 */ /* 0x000fea0003800000 */
[----:B------:R-:W5:Y:S02]  /*1340*/  LDC R3, c[0x0][0x8f4] ;  /* 0x00023d00ff037b82 */ /* 0x000f640000000800 */
[----:B-----5:R-:W-:-:S04]  /*1350*/  IADD3 R3, P0, R24, R3, RZ ;  /* 0x0000000318037210 */ /* 0x020fc80007f1e0ff */
[----:B------:R-:W-:-:S05]  /*1360*/  IADD3.X R13, RZ, R5, RZ, P0, !PT ;  /* 0x00000005ff0d7210 */ /* 0x000fca00007fe4ff */
[----:B------:R-:W-:-:S04]  /*1370*/  IMAD.WIDE.U32 R4, R13, R28, RZ ;  /* 0x0000001c0d047225 */ /* 0x000fc800078e00ff */
[----:B------:R-:W-:-:S04]  /*1380*/  IMAD.WIDE.U32 R6, P0, R3, R29, R4 ;  /* 0x0000001d03067225 */ /* 0x000fc80007800004 */
[----:B------:R-:W-:-:S04]  /*1390*/  IMAD.WIDE.U32 R4, R3, R28, RZ ;  /* 0x0000001c03047225 */ /* 0x000fc800078e00ff */
[----:B------:R-:W-:Y:S01]  /*13a0*/  IMAD.X R9, RZ, RZ, RZ, P0 ;  /* 0x000000ffff097224 */ /* 0x000fe200000e06ff */
[----:B------:R-:W-:Y:S01]  /*13b0*/  IADD3 RZ, P0, R5, R6, RZ ;  /* 0x0000000605ff7210 */ /* 0x000fe20007f1e0ff */
[----:B------:R-:W-:-:S04]  /*13c0*/  IMAD.MOV.U32 R8, RZ, RZ, R7 ;  /* 0x000000ffff087224 */ /* 0x000fc800078e0007 */
[----:B------:R-:W-:-:S08]  /*13d0*/  IMAD.WIDE.U32.X R4, R13, R29, R8, P0 ;  /* 0x0000001d0d047225 */ /* 0x000fd000000e0408 */
.L_x_16:
[----:B--2---:R-:W-:Y:S01]  /*13e0*/  SHF.R.U64 R5, R4, R21, R5 ;  /* 0x0000001504057219 */ /* 0x004fe20000001205 */
[----:B-1----:R-:W-:Y:S01]  /*13f0*/  VIADD R6, R14, 0xffffffff ;  /* 0xffffffff0e067836 */ /* 0x002fe20000000000 */
[----:B------:R-:W-:Y:S02]  /*1400*/  SHF.L.U32 R3, R31, R20, RZ ;  /* 0x000000141f037219 */ /* 0x000fe400000006ff */
[----:B------:R-:W-:Y:S01]  /*1410*/  LOP3.LUT R4, R12, R11, RZ, 0xc0, !PT ;  /* 0x0000000b0c047212 */ /* 0x000fe200078ec0ff */
[----:B------:R-:W-:Y:S01]  /*1420*/  IMAD.MOV R7, RZ, RZ, -R5 ;  /* 0x000000ffff077224 */ /* 0x000fe200078e0a05 */
[----:B------:R-:W-:Y:S02]  /*1430*/  SEL R10, R10, R27, !P1 ;  /* 0x0000001b0a0a7207 */ /* 0x000fe40004800000 */
[----:B------:R-:W-:Y:S01]  /*1440*/  LOP3.LUT R6, R15, R6, RZ, 0xc0, !PT ;  /* 0x000000060f067212 */ /* 0x000fe200078ec0ff */
[----:B------:R-:W-:Y:S01]  /*1450*/  IMAD R5, R3, R5, R4 ;  /* 0x0000000503057224 */ /* 0x000fe200078e0204 */
[----:B------:R-:W-:Y:S01]  /*1460*/  R2UR UR47, R30 ;  /* 0x000000001e2f72ca */ /* 0x000fe200000e0000 */
[----:B---3--:R-:W-:-:S02]  /*1470*/  IMAD R3, R7, R26, R24 ;  /* 0x0000001a07037224 */ /* 0x008fc400078e0218 */
[----:B----4-:R-:W-:Y:S02]  /*1480*/  IMAD R10, R5, R25, R10 ;  /* 0x00000019050a7224 */ /* 0x010fe400078e020a */
[----:B------:R-:W-:Y:S02]  /*1490*/  IMAD R3, R3, R14, R6 ;  /* 0x0000000e03037224 */ /* 0x000fe400078e0206 */
[----:B------:R-:W-:-:S03]  /*14a0*/  IMAD.MOV.U32 R4, RZ, RZ, 0x1 ;  /* 0x00000001ff047424 */ /* 0x000fc600078e00ff */
[----:B------:R-:W-:Y:S02]  /*14b0*/  SEL R88, R3, R10, !P1 ;  /* 0x0000000a03587207 */ /* 0x000fe40004800000 */
[----:B------:R-:W-:Y:S02]  /*14c0*/  SEL R89, R10, R3, !P1 ;  /* 0x000000030a597207 */ /* 0x000fe40004800000 */
[----:B------:R-:W-:-:S07]  /*14d0*/  PRMT R3, R4, 0x7610, R3 ;  /* 0x0000761004037816 */ /* 0x000fce0000000003 */
.L_x_14:
[----:B------:R-:W-:-:S08]  /*14e0*/  NOP ;  /* 0x0000000000007918 */ /* 0x000fd00000000000 */
[----:B------:R-:W1:Y:S02]  /*14f0*/  USETMAXREG.TRY_ALLOC.CTAPOOL UP0, 0xe8 ;  /* 0x000000e8000079c8 */ /* 0x000e640008000600 */
[----:B-1----:R-:W-:-:S13]  /*1500*/  PLOP3.LUT P0, PT, PT, PT, UP0, 0x80, 0x0 ;  /* 0x000000000000781c */ /* 0x002fda0003f0f008 */
[----:B------:R-:W-:Y:S05]  /*1510*/  @!P0 BRA `(.L_x_14) ;  /* 0xfffffffc00f08947 */ /* 0x000fea000383ffff */
[----:B------:R-:W-:Y:S02]  /*1520*/  ULDC.64 UR4, c[0x0][0x590] ;  /* 0x0001640000047ab9 */ /* 0x000fe40000000a00 */
[----:B------:R-:W-:-:S04]  /*1530*/  ISETP.NE.U32.AND P0, PT, RZ, UR4, PT ;  /* 0x00000004ff007c0c */ /* 0x000fc8000bf05070 */
[----:B------:R-:W-:-:S13]  /*1540*/  ISETP.NE.AND.EX P0, PT, RZ, UR5, PT, P0 ;  /* 0x00000005ff007c0c */ /* 0x000fda000bf05300 */
[----:B------:R-:W-:Y:S05]  /*1550*/  @P0 BRA `(.L_x_17) ;  /* 0x00000000002c0947 */ /* 0x000fea0003800000 */
[----:B------:R-:W-:Y:S02]  /*1560*/  ULDC.64 UR4, c[0x0][0x588] ;  /* 0x0001620000047ab9 */ /* 0x000fe40000000a00 */
[----:B------:R-:W-:-:S04]  /*1570*/  ISETP.NE.U32.AND P0, PT, RZ, UR4, PT ;  /* 0x00000004ff007c0c */ /* 0x000fc8000bf05070 */
[----:B------:R-:W-:-:S13]  /*1580*/  ISETP.NE.AND.EX P0, PT, RZ, UR5, PT, P0 ;  /* 0x00000005ff007c0c */ /* 0x000fda000bf05300 */
[----:B------:R-:W-:Y:S05]  /*1590*/  @!P0 BRA `(.L_x_18) ;  /* 0x0000000000108947 */ /* 0x000fea0003800000 */
[----:B------:R-:W1:Y:S02]  /*15a0*/  LDC.64 R4, c[0x0][0x588] ;  /* 0x00016200ff047b82 */ /* 0x000e640000000a00 */
[----:B-1----:R1:W5:Y:S01]  /*15b0*/  LDG.E R91, desc[UR40][R4.64] ;  /* 0x00000028045b7981 */ /* 0x002362000c1e1900 */
[----:B------:R-:W-:Y:S01]  /*15c0*/  IMAD.MOV.U32 R90, RZ, RZ, 0x1 ;  /* 0x00000001ff5a7424 */ /* 0x000fe200078e00ff */
[----:B------:R-:W-:Y:S06]  /*15d0*/  BRA `(.L_x_17) ;  /* 0x00000000000c7947 */ /* 0x000fec0003800000 */
.L_x_18:
[----:B------:R-:W-:Y:S01]  /*15e0*/  ULDC UR4, c[0x0][0x580] ;  /* 0x0001600000047ab9 */ /* 0x000fe20000000800 */
[----:B------:R-:W-:Y:S01]  /*15f0*/  MOV R90, 0x1 ;  /* 0x00000001005a7802 */ /* 0x000fe20000000f00 */
[----:B------:R-:W-:-:S07]  /*1600*/  IMAD.U32 R91, RZ, RZ, UR4 ;  /* 0x00000004ff5b7e24 */ /* 0x000fce000f8e00ff */
.L_x_17:
        /* <DEDUP_REMOVED lines=8> */
[----:B-1----:R-:W1:Y:S02]  /*1690*/  LDC.64 R4, c[0x0][0x5a8] ;  /* 0x00016a00ff047b82 */ /* 0x002e640000000a00 */
[----:B-1----:R2:W5:Y:S01]  /*16a0*/  LDG.E R93, desc[UR40][R4.64] ;  /* 0x00000028045d7981 */ /* 0x002562000c1e1900 */
[----:B------:R-:W-:Y:S05]  /*16b0*/  BRA `(.L_x_19) ;  /* 0x0000000000087947 */ /* 0x000fea0003800000 */
.L_x_20:
[----:B------:R-:W-:Y:S02]  /*16c0*/  ULDC UR4, c[0x0][0x5a0] ;  /* 0x0001680000047ab9 */ /* 0x000fe40000000800 */
[----:B------:R-:W-:-:S07]  /*16d0*/  IMAD.U32 R93, RZ, RZ, UR4 ;  /* 0x00000004ff5d7e24 */ /* 0x000fce000f8e00ff */
.L_x_19:
[----:B------:R-:W-:-:S13]  /*16e0*/  LOP3.LUT P0, RZ, R3, 0xff, RZ, 0xc0, !PT ;  /* 0x000000ff03ff7812 */ /* 0x000fda000780c0ff */
[----:B------:R-:W-:Y:S05]  /*16f0*/  @!P0 EXIT ;  /* 0x000000000000894d */ /* 0x000fea0003800000 */
[----:B------:R-:W-:Y:S01]  /*1700*/  ULDC UR4, c[0x0][0x28c] ;  /* 0x0000a30000047ab9 */ /* 0x000fe20000000800 */
[----:B------:R-:W-:Y:S01]  /*1710*/  LOP3.LUT R92, R0, 0x1, RZ, 0xfc, !PT ;  /* 0x00000001005c7812 */ /* 0x000fe200078efcff */
[----:B------:R-:W-:Y:S01]  /*1720*/  UIADD3 UR4, UR4, 0x3f, URZ ;  /* 0x0000003f04047890 */ /* 0x000fe2000fffe03f */
[----:B------:R-:W-:Y:S01]  /*1730*/  LOP3.LUT R164, R19, 0x1, RZ, 0xfc, !PT ;  /* 0x0000000113a47812 */ /* 0x000fe200078efcff */
[----:B-----5:R-:W-:Y:S01]  /*1740*/  IMAD.MOV.U32 R96, RZ, RZ, R91 ;  /* 0x000000ffff607224 */ /* 0x020fe200078e005b */
[C---:B------:R-:W-:Y:S01]  /*1750*/  PRMT R94, R90.reuse, 0x7610, R94 ;  /* 0x000076105a5e7816 */ /* 0x040fe2000000005e */
[----:B------:R-:W-:Y:S01]  /*1760*/  USHF.R.S32.HI UR5, URZ, 0x1f, UR4 ;  /* 0x0000001f3f057899 */ /* 0x000fe20008011404 */
[----:B------:R-:W-:Y:S01]  /*1770*/  PRMT R95, R90, 0x7610, R95 ;  /* 0x000076105a5f7816 */ /* 0x000fe2000000005f */
[----:B------:R-:W-:Y:S01]  /*1780*/  IMAD.MOV.U32 R147, RZ, RZ, R91 ;  /* 0x000000ffff937224 */ /* 0x000fe200078e005b */
[----:B------:R-:W-:Y:S01]  /*1790*/  ULDC.64 UR42, c[0x0][0x198] ;  /* 0x00006600002a7ab9 */ /* 0x000fe20000000a00 */
[----:B------:R-:W-:Y:S01]  /*17a0*/  ULEA.HI UR5, UR5, UR4, URZ, 0x6 ;  /* 0x0000000405057291 */ /* 0x000fe2000f8f303f */
[----:B------:R-:W-:Y:S01]  /*17b0*/  IMAD.MOV.U32 R97, RZ, RZ, RZ ;  /* 0x000000ffff617224 */ /* 0x000fe200078e00ff */
[----:B------:R-:W-:Y:S01]  /*17c0*/  UMOV UR48, URZ ;  /* 0x0000003f00307c82 */ /* 0x000fe20008000000 */
[----:B------:R-:W-:Y:S01]  /*17d0*/  IMAD.MOV.U32 R98, RZ, RZ, RZ ;  /* 0x000000ffff627224 */ /* 0x000fe200078e00ff */
[----:B------:R-:W-:Y:S01]  /*17e0*/  USHF.R.S32.HI UR49, URZ, 0x6, UR5 ;  /* 0x000000063f317899 */ /* 0x000fe20008011405 */
[----:B------:R-:W-:-:S11]  /*17f0*/  UMOV UR4, URZ ;  /* 0x0000003f00047c82 */ /* 0x000fd60008000000 */
.L_x_101:
[----:B------:R-:W-:Y:S01]  /*1800*/  LOP3.LUT R0, R18, 0x80, RZ, 0xc0, !PT ;  /* 0x0000008012007812 */ /* 0x000fe200078ec0ff */
[----:B------:R-:W3:Y:S01]  /*1810*/  S2UR UR9, SR_CgaCtaId ;  /* 0x00000000000979c3 */ /* 0x000ee20000008800 */
[----:B------:R-:W-:Y:S01]  /*1820*/  UMOV UR50, 0x400 ;  /* 0x0000040000327882 */ /* 0x000fe20000000000 */
[----:B------:R-:W-:Y:S01]  /*1830*/  UMOV UR5, URZ ;  /* 0x0000003f00057c82 */ /* 0x000fe20008000000 */
[----:B------:R-:W-:Y:S01]  /*1840*/  SHF.R.U32.HI R0, RZ, 0x7, R0 ;  /* 0x00000007ff007819 */ /* 0x000fe20000011600 */
[----:B------:R-:W-:Y:S01]  /*1850*/  UMOV UR6, URZ ;  /* 0x0000003f00067c82 */ /* 0x000fe20008000000 */
[----:B------:R-:W-:Y:S01]  /*1860*/  UMOV UR13, UR4 ;  /* 0x00000004000d7c82 */ /* 0x000fe20008000000 */
[----:B------:R-:W-:Y:S02]  /*1870*/  CS2R R100, SRZ ;  /* 0x0000000000647805 */ /* 0x000fe4000001ff00 */
[----:B------:R-:W-:Y:S01]  /*1880*/  MOV R99, RZ ;  /* 0x000000ff00637202 */ /* 0x000fe20000000f00 */
[----:B------:R-:W4:Y:S01]  /*1890*/  LDC R3, c[0x0][0x28c] ;  /* 0x0000a300ff037b82 */ /* 0x000f220000000800 */
[----:B------:R-:W5:Y:S01]  /*18a0*/  SHFL.IDX PT, R0, R0, RZ, 0x1f ;  /* 0x00001fff00007589 */ /* 0x000f6200000e0000 */
[----:B------:R-:W-:-:S02]  /*18b0*/  CS2R R102, SRZ ;  /* 0x0000000000667805 */ /* 0x000fc4000001ff00 */
[----:B------:R-:W-:Y:S02]  /*18c0*/  CS2R R104, SRZ ;  /* 0x0000000000687805 */ /* 0x000fe4000001ff00 */
[----:B------:R-:W-:Y:S02]  /*18d0*/  CS2R R106, SRZ ;  /* 0x00000000006a7805 */ /* 0x000fe4000001ff00 */
[----:B------:R-:W-:Y:S02]  /*18e0*/  CS2R R108, SRZ ;  /* 0x00000000006c7805 */ /* 0x000fe4000001ff00 */
[----:B------:R-:W-:Y:S02]  /*18f0*/  CS2R R110, SRZ ;  /* 0x00000000006e7805 */ /* 0x000fe4000001ff00 */
[----:B------:R-:W-:Y:S02]  /*1900*/  CS2R R112, SRZ ;  /* 0x0000000000707805 */ /* 0x000fe4000001ff00 */
[----:B------:R-:W-:-:S02]  /*1910*/  CS2R R114, SRZ ;  /* 0x0000000000727805 */ /* 0x000fc4000001ff00 */
[----:B------:R-:W-:Y:S02]  /*1920*/  CS2R R116, SRZ ;  /* 0x0000000000747805 */ /* 0x000fe4000001ff00 */
[----:B------:R-:W-:Y:S02]  /*1930*/  CS2R R118, SRZ ;  /* 0x0000000000767805 */ /* 0x000fe4000001ff00 */
[----:B------:R-:W-:Y:S02]  /*1940*/  CS2R R120, SRZ ;  /* 0x0000000000787805 */ /* 0x000fe4000001ff00 */
[----:B------:R-:W-:Y:S02]  /*1950*/  CS2R R122, SRZ ;  /* 0x00000000007a7805 */ /* 0x000fe4000001ff00 */
[----:B------:R-:W-:Y:S02]  /*1960*/  CS2R R124, SRZ ;  /* 0x00000000007c7805 */ /* 0x000fe4000001ff00 */
[----:B------:R-:W-:-:S02]  /*1970*/  CS2R R126, SRZ ;  /* 0x00000000007e7805 */ /* 0x000fc4000001ff00 */
[----:B------:R-:W-:Y:S01]  /*1980*/  CS2R R128, SRZ ;  /* 0x0000000000807805 */ /* 0x000fe2000001ff00 */
[----:B---3--:R-:W-:Y:S01]  /*1990*/  ULEA UR50, UR9, UR50, 0x18 ;  /* 0x0000003209327291 */ /* 0x008fe2000f8ec03f */
[----:B------:R-:W-:Y:S02]  /*19a0*/  CS2R R130, SRZ ;  /* 0x0000000000827805 */ /* 0x000fe4000001ff00 */
[----:B------:R-:W-:Y:S02]  /*19b0*/  CS2R R132, SRZ ;  /* 0x0000000000847805 */ /* 0x000fe4000001ff00 */
[----:B------:R-:W-:Y:S02]  /*19c0*/  CS2R R134, SRZ ;  /* 0x0000000000867805 */ /* 0x000fe4000001ff00 */
[----:B------:R-:W-:Y:S02]  /*19d0*/  CS2R R136, SRZ ;  /* 0x0000000000887805 */ /* 0x000fe4000001ff00 */
[----:B------:R-:W-:-:S02]  /*19e0*/  CS2R R138, SRZ ;  /* 0x00000000008a7805 */ /* 0x000fc4000001ff00 */
[----:B------:R-:W-:Y:S02]  /*19f0*/  CS2R R140, SRZ ;  /* 0x00000000008c7805 */ /* 0x000fe4000001ff00 */
[----:B------:R-:W-:Y:S02]  /*1a00*/  CS2R R142, SRZ ;  /* 0x00000000008e7805 */ /* 0x000fe4000001ff00 */
[----:B----4-:R-:W-:Y:S02]  /*1a10*/  ISETP.GE.AND P0, PT, R3, 0x1, PT ;  /* 0x000000010300780c */ /* 0x010fe40003f06270 */
[----:B------:R-:W-:Y:S02]  /*1a20*/  CS2R R144, SRZ ;  /* 0x0000000000907805 */ /* 0x000fe4000001ff00 */
[----:B-----5:R-:W-:Y:S01]  /*1a30*/  R2UR UR7, R0 ;  /* 0x00000000000772ca */ /* 0x020fe200000e0000 */
[----:B------:R-:W-:Y:S01]  /*1a40*/  IMAD.MOV.U32 R146, RZ, RZ, RZ ;  /* 0x000000ffff927224 */ /* 0x000fe200078e00ff */
        /* <DEDUP_REMOVED lines=8> */
[----:B------:R-:W-:Y:S01]  /*1ad0*/  IMAD.U32 R6, RZ, RZ, UR48 ;  /* 0x00000030ff067e24 */ /* 0x000fe2000f8e00ff */
[----:B------:R-:W-:Y:S02]  /*1ae0*/  CS2R R24, SRZ ;  /* 0x0000000000187805 */ /* 0x000fe4000001ff00 */
[----:B------:R-:W-:Y:S01]  /*1af0*/  CS2R R26, SRZ ;  /* 0x00000000001a7805 */ /* 0x000fe2000001ff00 */
[----:B------:R-:W-:Y:S01]  /*1b00*/  ULEA.HI UR8, UR7, UR7, URZ, 0x1 ;  /* 0x0000000707087291 */ /* 0x000fe2000f8f083f */
[----:B------:R-:W-:Y:S02]  /*1b10*/  CS2R R28, SRZ ;  /* 0x00000000001c7805 */ /* 0x000fe4000001ff00 */
[----:B------:R-:W-:Y:S02]  /*1b20*/  CS2R R30, SRZ ;  /* 0x00000000001e7805 */ /* 0x000fe4000001ff00 */
[----:B------:R-:W-:Y:S01]  /*1b30*/  CS2R R32, SRZ ;  /* 0x0000000000207805 */ /* 0x000fe2000001ff00 */
[----:B------:R-:W-:Y:S01]  /*1b40*/  ULOP3.LUT UR8, UR8, 0xffffe, URZ, 0xc0, !UPT ;  /* 0x000ffffe08087892 */ /* 0x000fe2000f8ec03f */
[----:B------:R-:W-:-:S02]  /*1b50*/  CS2R R34, SRZ ;  /* 0x0000000000227805 */ /* 0x000fc4000001ff00 */
[----:B------:R-:W-:Y:S02]  /*1b60*/  CS2R R36, SRZ ;  /* 0x0000000000247805 */ /* 0x000fe4000001ff00 */
[----:B------:R-:W-:Y:S01]  /*1b70*/  CS2R R38, SRZ ;  /* 0x0000000000267805 */ /* 0x000fe2000001ff00 */
[----:B------:R-:W-:Y:S01]  /*1b80*/  UIADD3 UR8, UR7, -UR8, URZ ;  /* 0x8000000807087290 */ /* 0x000fe2000fffe03f */
[----:B------:R-:W-:Y:S02]  /*1b90*/  CS2R R40, SRZ ;  /* 0x0000000000287805 */ /* 0x000fe4000001ff00 */
[----:B------:R-:W-:Y:S01]  /*1ba0*/  CS2R R42, SRZ ;  /* 0x00000000002a7805 */ /* 0x000fe2000001ff00 */
[----:B------:R-:W-:Y:S01]  /*1bb0*/  UMOV UR7, URZ ;  /* 0x0000003f00077c82 */ /* 0x000fe20008000000 */
[----:B------:R-:W-:Y:S01]  /*1bc0*/  ULEA UR8, UR8, UR50, 0xc ;  /* 0x0000003208087291 */ /* 0x000fe2000f8e603f */
[----:B------:R-:W-:Y:S02]  /*1bd0*/  CS2R R44, SRZ ;  /* 0x00000000002c7805 */ /* 0x000fe4000001ff00 */
[----:B------:R-:W-:-:S02]  /*1be0*/  CS2R R46, SRZ ;  /* 0x00000000002e7805 */ /* 0x000fc4000001ff00 */
[----:B------:R-:W-:Y:S01]  /*1bf0*/  CS2R R48, SRZ ;  /* 0x0000000000307805 */ /* 0x000fe2000001ff00 */
[----:B------:R-:W-:Y:S01]  /*1c00*/  UIADD3 UR8, UR8, 0x6300, URZ ;  /* 0x0000630008087890 */ /* 0x000fe2000fffe03f */
[----:B------:R-:W-:Y:S02]  /*1c10*/  CS2R R50, SRZ ;  /* 0x0000000000327805 */ /* 0x000fe4000001ff00 */
[----:B------:R-:W-:Y:S02]  /*1c20*/  CS2R R52, SRZ ;  /* 0x0000000000347805 */ /* 0x000fe4000001ff00 */
[----:B------:R-:W-:Y:S01]  /*1c30*/  CS2R R54, SRZ ;  /* 0x0000000000367805 */ /* 0x000fe2000001ff00 */
[----:B------:R-:W-:Y:S01]  /*1c40*/  USHF.R.U32.HI UR8, URZ, 0x4, UR8 ;  /* 0x000000043f087899 */ /* 0x000fe20008011608 */
[----:B------:R-:W-:Y:S02]  /*1c50*/  CS2R R56, SRZ ;  /* 0x0000000000387805 */ /* 0x000fe4000001ff00 */
[----:B------:R-:W-:-:S02]  /*1c60*/  CS2R R58, SRZ ;  /* 0x00000000003a7805 */ /* 0x000fc4000001ff00 */
[----:B------:R-:W-:Y:S01]  /*1c70*/  CS2R R60, SRZ ;  /* 0x00000000003c7805 */ /* 0x000fe2000001ff00 */
[----:B------:R-:W-:Y:S01]  /*1c80*/  ULOP3.LUT UR12, UR8, 0x3fff, URZ, 0xc0, !UPT ;  /* 0x00003fff080c7892 */ /* 0x000fe2000f8ec03f */
        /* <DEDUP_REMOVED lines=12> */
[----:B------:R-:W-:Y:S01]  /*1d50*/  CS2R R86, SRZ ;  /* 0x0000000000567805 */ /* 0x000fe2000001ff00 */
[----:B------:R-:W-:Y:S06]  /*1d60*/  @!P0 BRA `(.L_x_21) ;  /* 0x0000000800388947 */ /* 0x000fec0003800000 */
[----:B------:R-:W-:-:S13]  /*1d70*/  ISETP.NE.AND P1, PT, R164, 0x3, PT ;  /* 0x00000003a400780c */ /* 0x000fda0003f25270 */
[----:B------:R-:W-:Y:S05]  /*1d80*/  @!P1 BRA `(.L_x_22) ;  /* 0x0000000000049947 */ /* 0x000fea0003800000 */
[----:B------:R-:W-:Y:S01]  /*1d90*/  BPT.TRAP 0x1 ;  /* 0x000000040000795c */ /* 0x000fe20000300000 */
.L_x_22:
[----:B------:R-:W-:Y:S01]  /*1da0*/  ULEA UR5, UR4, UR50, 0x3 ;  /* 0x0000003204057291 */ /* 0x000fe2000f8e183f */
[----:B------:R-:W-:-:S05]  /*1db0*/  IMAD.U32 R0, RZ, RZ, UR48 ;  /* 0x00000030ff007e24 */ /* 0x000fca000f8e00ff */
[----:B------:R-:W-:-:S04]  /*1dc0*/  SHF.L.U32 R0, R0, 0x1f, RZ ;  /* 0x0000001f00007819 */ /* 0x000fc800000006ff */
[----:B------:R3:W4:Y:S01]  /*1dd0*/  SYNCS.PHASECHK.TRANS64.TRYWAIT P0, [UR5], R0 ;  /* 0x00000000ff0075a7 */ /* 0x0007220008000145 */
[----:B------:R-:W-:Y:S05]  /*1de0*/  @!P1 BRA `(.L_x_23) ;  /* 0x0000000000049947 */ /* 0x000fea0003800000 */
[----:B------:R-:W-:Y:S01]  /*1df0*/  BPT.TRAP 0x1 ;  /* 0x000000040000795c */ /* 0x000fe20000300000 */
.L_x_23:
[----:B----4-:R-:W-:Y:S05]  /*1e00*/  @P0 BRA `(.L_x_24) ;  /* 0x0000000000080947 */ /* 0x010fea0003800000 */
[----:B------:R-:W4:Y:S02]  /*1e10*/  SYNCS.PHASECHK.TRANS64.TRYWAIT P0, [UR5], R0 ;  /* 0x00000000ff0075a7 */ /* 0x000f240008000145 */
[----:B----4-:R-:W-:Y:S05]  /*1e20*/  @!P0 BRA `(.L_x_25) ;  /* 0x0000007800808947 */ /* 0x010fea0003800000 */
.L_x_24:
[----:B------:R-:W-:Y:S01]  /*1e30*/  UIADD3 UR5, UR50, 0x1e300, URZ ;  /* 0x0001e30032057890 */ /* 0x000fe2000fffe03f */
[----:B------:R-:W-:Y:S01]  /*1e40*/  WARPGROUP.ARRIVE ;  /* 0x00000000000079c5 */ /* 0x000fe20000000000 */
[----:B------:R-:W-:Y:S01]  /*1e50*/  ULOP3.LUT UR8, UR12, 0x10000, URZ, 0xfc, !UPT ;  /* 0x000100000c087892 */ /* 0x000fe2000f8efc3f */
[----:B------:R-:W-:Y:S01]  /*1e60*/  CS2R R100, SRZ ;  /* 0x0000000000647805 */ /* 0x000fe2000001ff00 */
[----:B------:R-:W-:Y:S01]  /*1e70*/  USHF.R.U32.HI UR5, URZ, 0x4, UR5 ;  /* 0x000000043f057899 */ /* 0x000fe20008011605 */
[----:B------:R-:W-:Y:S01]  /*1e80*/  IMAD.MOV.U32 R99, RZ, RZ, RZ ;  /* 0x000000ffff637224 */ /* 0x000fe200078e00ff */
[----:B------:R-:W-:Y:S01]  /*1e90*/  ULEA UR8, UR4, UR8, 0x9 ;  /* 0x0000000804087291 */ /* 0x000fe2000f8e483f */
[----:B------:R-:W-:Y:S01]  /*1ea0*/  CS2R R102, SRZ ;  /* 0x0000000000667805 */ /* 0x000fe2000001ff00 */
[----:B------:R-:W-:Y:S01]  /*1eb0*/  ULOP3.LUT UR5, UR5, 0x3fff, URZ, 0xc0, !UPT ;  /* 0x00003fff05057892 */ /* 0x000fe2000f8ec03f */
[----:B------:R-:W-:Y:S01]  /*1ec0*/  CS2R R104, SRZ ;  /* 0x0000000000687805 */ /* 0x000fe2000001ff00 */
[----:B------:R-:W-:Y:S01]  /*1ed0*/  UMOV UR9, 0x80000020 ;  /* 0x8000002000097882 */ /* 0x000fe20000000000 */
[----:B------:R-:W-:Y:S01]  /*1ee0*/  UMOV UR11, 0x80000020 ;  /* 0x80000020000b7882 */ /* 0x000fe20000000000 */
[----:B------:R-:W-:Y:S01]  /*1ef0*/  ULOP3.LUT UR5, UR5, 0x10000, URZ, 0xfc, !UPT ;  /* 0x0001000005057892 */ /* 0x000fe2000f8efc3f */
[----:B------:R-:W-:Y:S01]  /*1f00*/  CS2R R106, SRZ ;  /* 0x00000000006a7805 */ /* 0x000fe2000001ff00 */
[----:B------:R-:W-:Y:S01]  /*1f10*/  UMOV UR6, 0x2 ;  /* 0x0000000200067882 */ /* 0x000fe20000000000 */
[----:B------:R-:W-:Y:S01]  /*1f20*/  CS2R R108, SRZ ;  /* 0x00000000006c7805 */ /* 0x000fe2000001ff00 */
[----:B------:R-:W-:Y:S01]  /*1f30*/  ULEA UR10, UR4, UR5, 0x9 ;  /* 0x00000005040a7291 */ /* 0x000fe2000f8e483f */
[----:B------:R-:W-:-:S02]  /*1f40*/  CS2R R110, SRZ ;  /* 0x00000000006e7805 */ /* 0x000fc4000001ff00 */
[----:B------:R-:W-:Y:S01]  /*1f50*/  CS2R R112, SRZ ;  /* 0x0000000000707805 */ /* 0x000fe2000001ff00 */
[----:B------:R-:W-:Y:S01]  /*1f60*/  ULDC UR5, c[0x0][0x50c] ;  /* 0x0001430000057ab9 */ /* 0x000fe20000000800 */
[----:B------:R-:W-:Y:S01]  /*1f70*/  CS2R R114, SRZ ;  /* 0x0000000000727805 */ /* 0x000fe2000001ff00 */
[----:B------:R-:W-:Y:S01]  /*1f80*/  UISETP.NE.AND UP0, UPT, UR5, 0x2, UPT ;  /* 0x000000020500788c */ /* 0x000fe2000bf05270 */
[----:B------:R-:W-:Y:S02]  /*1f90*/  CS2R R116, SRZ ;  /* 0x0000000000747805 */ /* 0x000fe4000001ff00 */
[----:B------:R-:W-:Y:S02]  /*1fa0*/  CS2R R118, SRZ ;  /* 0x0000000000767805 */ /* 0x000fe4000001ff00 */
[----:B------:R-:W-:Y:S01]  /*1fb0*/  CS2R R120, SRZ ;  /* 0x0000000000787805 */ /* 0x000fe2000001ff00 */
[----:B------:R-:W-:Y:S01]  /*1fc0*/  QGMMA.64x128x32.F32.E4M3.E4M3 R24, gdesc[UR8], RZ, !UPT, gsb0 ;  /* 0x01e00000081879f3 */ /* 0x000fe2000c0008ff */
[----:B------:R-:W-:Y:S01]  /*1fd0*/  UIADD3 UR8, UR8, 0x2, URZ ;  /* 0x0000000208087890 */ /* 0x000fe2000fffe03f */
[----:B------:R-:W-:Y:S01]  /*1fe0*/  CS2R R122, SRZ ;  /* 0x00000000007a7805 */ /* 0x000fe2000001ff00 */
[----:B------:R-:W-:Y:S01]  /*1ff0*/  UIADD3 UR10, UR10, 0x2, URZ ;  /* 0x000000020a0a7890 */ /* 0x000fe2000fffe03f */
[----:B------:R-:W-:Y:S01]  /*2000*/  CS2R R124, SRZ ;  /* 0x00000000007c7805 */ /* 0x000fe2000001ff00 */
[----:B------:R-:W-:Y:S01]  /*2010*/  UMOV UR9, 0x80000020 ;  /* 0x8000002000097882 */ /* 0x000fe20000000000 */
[----:B------:R-:W-:Y:S01]  /*2020*/  UMOV UR11, 0x80000020 ;  /* 0x80000020000b7882 */ /* 0x000fe20000000000 */
[----:B------:R-:W-:Y:S01]  /*2030*/  USEL UR5, URZ, 0x1, UP0 ;  /* 0x000000013f057887 */ /* 0x000fe20008000000 */
[----:B------:R-:W-:-:S02]  /*2040*/  CS2R R126, SRZ ;  /* 0x00000000007e7805 */ /* 0x000fc4000001ff00 */
[----:B------:R-:W-:Y:S02]  /*2050*/  CS2R R128, SRZ ;  /* 0x0000000000807805 */ /* 0x000fe4000001ff00 */
[----:B------:R-:W-:Y:S02]  /*2060*/  CS2R R130, SRZ ;  /* 0x0000000000827805 */ /* 0x000fe4000001ff00 */
[----:B------:R-:W-:Y:S02]  /*2070*/  CS2R R132, SRZ ;  /* 0x0000000000847805 */ /* 0x000fe4000001ff00 */
[----:B------:R-:W-:Y:S02]  /*2080*/  CS2R R134, SRZ ;  /* 0x0000000000867805 */ /* 0x000fe4000001ff00 */
[----:B------:R-:W-:Y:S02]  /*2090*/  ISETP.NE.AND P0, PT, RZ, UR5, PT ;  /* 0x00000005ff007c0c */ /* 0x000fe4000bf05270 */
[----:B------:R-:W-:-:S02]  /*20a0*/  CS2R R136, SRZ ;  /* 0x0000000000887805 */ /* 0x000fc4000001ff00 */
[----:B------:R-:W-:Y:S02]  /*20b0*/  CS2R R138, SRZ ;  /* 0x00000000008a7805 */ /* 0x000fe4000001ff00 */
[----:B------:R-:W-:Y:S02]  /*20c0*/  CS2R R140, SRZ ;  /* 0x00000000008c7805 */ /* 0x000fe4000001ff00 */
[----:B------:R-:W-:Y:S02]  /*20d0*/  CS2R R142, SRZ ;  /* 0x00000000008e7805 */ /* 0x000fe4000001ff00 */
[----:B------:R-:W-:Y:S01]  /*20e0*/  CS2R R144, SRZ ;  /* 0x0000000000907805 */ /* 0x000fe2000001ff00 */
[----:B------:R-:W-:Y:S01]  /*20f0*/  IMAD.MOV.U32 R146, RZ, RZ, RZ ;  /* 0x000000ffff927224 */ /* 0x000fe200078e00ff */
[----:B------:R-:W-:Y:S02]  /*2100*/  CS2R R148, SRZ ;  /* 0x0000000000947805 */ /* 0x000fe4000001ff00 */
[----:B------:R-:W-:-:S02]  /*2110*/  CS2R R150, SRZ ;  /* 0x0000000000967805 */ /* 0x000fc4000001ff00 */
[----:B------:R-:W-:Y:S02]  /*2120*/  CS2R R152, SRZ ;  /* 0x0000000000987805 */ /* 0x000fe4000001ff00 */
[----:B------:R-:W-:Y:S02]  /*2130*/  CS2R R154, SRZ ;  /* 0x00000000009a7805 */ /* 0x000fe4000001ff00 */
[----:B------:R-:W-:Y:S02]  /*2140*/  CS2R R156, SRZ ;  /* 0x00000000009c7805 */ /* 0x000fe4000001ff00 */
[----:B------:R-:W-:Y:S02]  /*2150*/  CS2R R158, SRZ ;  /* 0x00000000009e7805 */ /* 0x000fe4000001ff00 */
[----:B------:R-:W-:Y:S02]  /*2160*/  CS2R R160, SRZ ;  /* 0x0000000000a07805 */ /* 0x000fe4000001ff00 */
[----:B------:R-:W-:Y:S01]  /*2170*/  CS2R R162, SRZ ;  /* 0x0000000000a27805 */ /* 0x000fe2000001ff00 */
[----:B------:R-:W-:-:S02]  /*2180*/  WARPGROUP.DEPBAR.LE gsb0, 0x0 ;  /* 0x00008000000079c5 */ /* 0x000fc40000010000 */
[----:B------:R-:W-:-:S06]  /*2190*/  WARPGROUP.ARRIVE ;  /* 0x00000000000079c5 */ /* 0x000fcc0000000000 */
[----:B------:R-:W-:Y:S03]  /*21a0*/  QGMMA.64x128x32.F32.E4M3.E4M3 R24, gdesc[UR8], R24, gsb0 ;  /* 0x01e00000081879f3 */ /* 0x000fe60008000818 */
[----:B------:R-:W-:Y:S02]  /*21b0*/  WARPGROUP.DEPBAR.LE gsb0, 0x0 ;  /* 0x00008000000079c5 */ /* 0x000fe40000010000 */
[----:B------:R-:W-:Y:S05]  /*21c0*/  @!P0 BRA `(.L_x_26) ;  /* 0x0000000400048947 */ /* 0x000fea0003800000 */
[----:B------:R-:W-:Y:S01]  /*21d0*/  FADD R163, RZ, R24 ;  /* 0x00000018ffa37221 */ /* 0x000fe20000000000 */
[----:B------:R-:W-:-:S01]  /*21e0*/  FADD R162, RZ, R25 ;  /* 0x00000019ffa27221 */ /* 0x000fc20000000000 */
        /* <DEDUP_REMOVED lines=62> */
[----:B------:R-:W-:-:S06]  /*25d0*/  UMOV UR6, URZ ;  /* 0x0000003f00067c82 */ /* 0x000fcc0008000000 */
.L_x_26:
[----:B------:R-:W-:-:S04]  /*25e0*/  UIADD3 UR13, UR4, 0x1, URZ ;  /* 0x00000001040d7890 */ /* 0x000fc8000fffe03f */
[----:B------:R-:W-:-:S04]  /*25f0*/  UISETP.NE.AND UP0, UPT, UR13, 0xc, UPT ;  /* 0x0000000c0d00788c */ /* 0x000fc8000bf05270 */
[----:B------:R-:W-:Y:S02]  /*2600*/  USEL UR7, URZ, 0x1, UP0 ;  /* 0x000000013f077887 */ /* 0x000fe40008000000 */
[----:B------:R-:W-:Y:S02]  /*2610*/  USEL UR13, UR13, URZ, UP0 ;  /* 0x0000003f0d0d7287 */ /* 0x000fe40008000000 */
[----:B------:R-:W-:-:S06]  /*2620*/  ULOP3.LUT UR7, UR48, UR7, URZ, 0x3c, !UPT ;  /* 0x0000000730077292 */ /* 0x000fcc000f8e3c3f */
[----:B------:R-:W-:Y:S01]  /*2630*/  IMAD.U32 R6, RZ, RZ, UR7 ;  /* 0x00000007ff067e24 */ /* 0x000fe2000f8e00ff */
[----:B------:R-:W-:-:S06]  /*2640*/  UMOV UR7, 0x1 ;  /* 0x0000000100077882 */ /* 0x000fcc0000000000 */
.L_x_21:
[----:B------:R-:W-:-:S04]  /*2650*/  UISETP.LT.AND UP0, UPT, UR49, 0x1, UPT ;  /* 0x000000013100788c */ /* 0x000fc8000bf01270 */
[----:B------:R-:W-:-:S04]  /*2660*/  USEL UR8, UR49, 0x1, UP0 ;  /* 0x0000000131087887 */ /* 0x000fc80008000000 */
[----:B------:R-:W-:-:S04]  /*2670*/  UIADD3 UR8, UR49, -UR8, URZ ;  /* 0x8000000831087290 */ /* 0x000fc8000fffe03f */
[----:B------:R-:W-:-:S06]  /*2680*/  UISETP.GE.AND UP0, UPT, UR8, 0x1, UPT ;  /* 0x000000010800788c */ /* 0x000fcc000bf06270 */
[----:B------:R-:W-:-:S13]  /*2690*/  PLOP3.LUT P0, PT, PT, PT, UP0, 0x80, 0x0 ;  /* 0x000000000000781c */ /* 0x000fda0003f0f008 */
[----:B------:R-:W-:Y:S05]  /*26a0*/  @!P0 BRA `(.L_x_27) ;  /* 0x0000000800008947 */ /* 0x000fea0003800000 */
[----:B---34-:R-:W-:Y:S01]  /*26b0*/  MOV R0, UR8 ;  /* 0x0000000800007c02 */ /* 0x018fe20008000f00 */
[----:B------:R-:W-:Y:S01]  /*26c0*/  IMAD.U32 R3, RZ, RZ, UR4 ;  /* 0x00000004ff037e24 */ /* 0x000fe2000f8e00ff */
[----:B------:R-:W-:-:S06]  /*26d0*/  ULDC UR14, c[0x0][0x50c] ;  /* 0x00014300000e7ab9 */ /* 0x000fcc0000000800 */
.L_x_35:
[----:B------:R-:W-:-:S13]  /*26e0*/  ISETP.NE.AND P1, PT, R164, 0x3, PT ;  /* 0x00000003a400780c */ /* 0x000fda0003f25270 */
[----:B------:R-:W-:Y:S05]  /*26f0*/  @!P1 BRA `(.L_x_28) ;  /* 0x0000000000049947 */ /* 0x000fea0003800000 */
[----:B------:R-:W-:Y:S01]  /*2700*/  BPT.TRAP 0x1 ;  /* 0x000000040000795c */ /* 0x000fe20000300000 */
.L_x_28:
[----:B------:R-:W-:Y:S01]  /*2710*/  ULEA UR8, UR13, UR50, 0x3 ;  /* 0x000000320d087291 */ /* 0x000fe2000f8e183f */
[----:B-12---:R-:W-:-:S08]  /*2720*/  SHF.L.U32 R4, R6, 0x1f, RZ ;  /* 0x0000001f06047819 */ /* 0x006fd000000006ff */
[----:B------:R1:W2:Y:S01]  /*2730*/  SYNCS.PHASECHK.TRANS64.TRYWAIT P0, [UR8], R4 ;  /* 0x00000004ff0075a7 */ /* 0x0002a20008000148 */
[----:B------:R-:W-:Y:S05]  /*2740*/  @!P1 BRA `(.L_x_29) ;  /* 0x0000000000049947 */ /* 0x000fea0003800000 */
[----:B------:R-:W-:Y:S01]  /*2750*/  BPT.TRAP 0x1 ;  /* 0x000000040000795c */ /* 0x000fe20000300000 */
.L_x_29:
[----:B--2---:R-:W-:Y:S05]  /*2760*/  @P0 BRA `(.L_x_30) ;  /* 0x0000000000080947 */ /* 0x004fea0003800000 */
[----:B------:R-:W2:Y:S02]  /*2770*/  SYNCS.PHASECHK.TRANS64.TRYWAIT P0, [UR8], R4 ;  /* 0x00000004ff0075a7 */ /* 0x000ea40008000148 */
[----:B--2---:R-:W-:Y:S05]  /*2780*/  @!P0 BRA `(.L_x_31) ;  /* 0x0000007000408947 */ /* 0x004fea0003800000 */
.L_x_30:
[----:B------:R-:W-:Y:S01]  /*2790*/  UIADD3 UR8, UR50, 0x1e300, URZ ;  /* 0x0001e30032087890 */ /* 0x000fe2000fffe03f */
[----:B------:R-:W-:Y:S01]  /*27a0*/  WARPGROUP.ARRIVE ;  /* 0x00000000000079c5 */ /* 0x000fe20000000000 */
[----:B------:R-:W-:Y:S02]  /*27b0*/  UISETP.NE.AND UP0, UPT, UR5, URZ, UPT ;  /* 0x0000003f0500728c */ /* 0x000fe4000bf05270 */
[----:B------:R-:W-:Y:S02]  /*27c0*/  USHF.R.U32.HI UR8, URZ, 0x4, UR8 ;  /* 0x000000043f087899 */ /* 0x000fe40008011608 */
[----:B------:R-:W-:Y:S02]  /*27d0*/  USEL UR7, UR7, URZ, !UP0 ;  /* 0x0000003f07077287 */ /* 0x000fe4000c000000 */
[----:B------:R-:W-:Y:S02]  /*27e0*/  ULOP3.LUT UR5, UR8, 0x3fff, URZ, 0xc0, !UPT ;  /* 0x00003fff08057892 */ /* 0x000fe4000f8ec03f */
[----:B------:R-:W-:-:S02]  /*27f0*/  ULOP3.LUT UR8, UR12, 0x10000, URZ, 0xfc, !UPT ;  /* 0x000100000c087892 */ /* 0x000fc4000f8efc3f */
[----:B------:R-:W-:Y:S02]  /*2800*/  ULOP3.LUT UR5, UR5, 0x10000, URZ, 0xfc, !UPT ;  /* 0x0001000005057892 */ /* 0x000fe4000f8efc3f */
[----:B------:R-:W-:Y:S02]  /*2810*/  UISETP.NE.U32.AND UP0, UPT, UR7, URZ, UPT ;  /* 0x0000003f0700728c */ /* 0x000fe4000bf05070 */
[----:B------:R-:W-:Y:S02]  /*2820*/  ULEA UR8, UR13, UR8, 0x9 ;  /* 0x000000080d087291 */ /* 0x000fe4000f8e483f */
[----:B------:R-:W-:Y:S01]  /*2830*/  ULEA UR10, UR13, UR5, 0x9 ;  /* 0x000000050d0a7291 */ /* 0x000fe2000f8e483f */
[----:B------:R-:W-:Y:S01]  /*2840*/  UMOV UR9, 0x80000020 ;  /* 0x8000002000097882 */ /* 0x000fe20000000000 */
[----:B------:R-:W-:Y:S01]  /*2850*/  UMOV UR11, 0x80000020 ;  /* 0x80000020000b7882 */ /* 0x000fe20000000000 */
[----:B------:R-:W-:-:S06]  /*2860*/  UIADD3 UR6, UR6, 0x2, URZ ;  /* 0x0000000206067890 */ /* 0x000fcc000fffe03f */
[----:B------:R-:W-:Y:S01]  /*2870*/  QGMMA.64x128x32.F32.E4M3.E4M3 R24, gdesc[UR8], R24, UP0, gsb0 ;  /* 0x01e00000081879f3 */ /* 0x000fe2000b800818 */
[----:B------:R-:W-:Y:S02]  /*2880*/  UIADD3 UR8, UR8, 0x2, URZ ;  /* 0x0000000208087890 */ /* 0x000fe4000fffe03f */
[----:B------:R-:W-:Y:S01]  /*2890*/  UIADD3 UR10, UR10, 0x2, URZ ;  /* 0x000000020a0a7890 */ /* 0x000fe2000fffe03f */
[----:B------:R-:W-:Y:S01]  /*28a0*/  UMOV UR9, 0x80000020 ;  /* 0x8000002000097882 */ /* 0x000fe20000000000 */
[----:B------:R-:W-:Y:S01]  /*28b0*/  UMOV UR11, 0x80000020 ;  /* 0x80000020000b7882 */ /* 0x000fe20000000000 */
[----:B------:R-:W-:-:S04]  /*28c0*/  UISETP.NE.AND UP0, UPT, UR6, UR14, UPT ;  /* 0x0000000e0600728c */ /* 0x000fc8000bf05270 */
[----:B------:R-:W-:-:S06]  /*28d0*/  USEL UR5, URZ, 0x1, UP0 ;  /* 0x000000013f057887 */ /* 0x000fcc0008000000 */
[----:B------:R-:W-:Y:S01]  /*28e0*/  ISETP.NE.AND P0, PT, RZ, UR5, PT ;  /* 0x00000005ff007c0c */ /* 0x000fe2000bf05270 */
[----:B------:R-:W-:Y:S02]  /*28f0*/  WARPGROUP.DEPBAR.LE gsb0, 0x0 ;  /* 0x00008000000079c5 */ /* 0x000fe40000010000 */
[----:B------:R-:W-:-:S06]  /*2900*/  WARPGROUP.ARRIVE ;  /* 0x00000000000079c5 */ /* 0x000fcc0000000000 */
[----:B------:R-:W-:Y:S03]  /*2910*/  QGMMA.64x128x32.F32.E4M3.E4M3 R24, gdesc[UR8], R24, gsb0 ;  /* 0x01e00000081879f3 */ /* 0x000fe60008000818 */
[----:B------:R-:W-:Y:S02]  /*2920*/  WARPGROUP.DEPBAR.LE gsb0, 0x0 ;  /* 0x00008000000079c5 */ /* 0x000fe40000010000 */
[----:B------:R-:W-:Y:S05]  /*2930*/  @!P0 BRA `(.L_x_32) ;  /* 0x0000000400048947 */ /* 0x000fea0003800000 */
[----:B------:R-:W-:Y:S01]  /*2940*/  FADD R163, R24, R163 ;  /* 0x000000a318a37221 */ /* 0x000fe20000000000 */
[----:B------:R-:W-:-:S01]  /*2950*/  FADD R162, R25, R162 ;  /* 0x000000a219a27221 */ /* 0x000fc20000000000 */
        /* <DEDUP_REMOVED lines=62> */
[----:B------:R-:W-:-:S06]  /*2d40*/  UMOV UR6, URZ ;  /* 0x0000003f00067c82 */ /* 0x000fcc0008000000 */
.L_x_32:
[----:B------:R-:W-:Y:S05]  /*2d50*/  @!P1 BRA `(.L_x_33) ;  /* 0x0000000000049947 */ /* 0x000fea0003800000 */
[----:B------:R-:W-:Y:S01]  /*2d60*/  BPT.TRAP 0x1 ;  /* 0x000000040000795c */ /* 0x000fe20000300000 */
.L_x_33:
[----:B------:R-:W-:-:S13]  /*2d70*/  ISETP.NE.AND P0, PT, R22, RZ, PT ;  /* 0x000000ff1600720c */ /* 0x000fda0003f05270 */
[----:B-12---:R-:W-:-:S05]  /*2d80*/  @P0 LEA R4, R3, UR50, 0x3 ;  /* 0x0000003203040c11 */ /* 0x006fca000f8e18ff */
[----:B------:R-:W-:-:S05]  /*2d90*/  @P0 VIADD R4, R4, 0x60 ;  /* 0x0000006004040836 */ /* 0x000fca0000000000 */
[----:B------:R-:W-:-:S04]  /*2da0*/  @P0 PRMT R4, R23, 0x654, R4 ;  /* 0x0000065417040816 */ /* 0x000fc80000000004 */
[----:B------:R1:W-:Y:S01]  /*2db0*/  @P0 SYNCS.ARRIVE.TRANS64.RED.A1T0 RZ, [R4+URZ], RZ ;  /* 0x000000ff04ff09a7 */ /* 0x0003e2000810043f */
[----:B------:R-:W-:-:S13]  /*2dc0*/  ISETP.GT.U32.AND P0, PT, R19, 0x1, PT ;  /* 0x000000011300780c */ /* 0x000fda0003f04070 */
[----:B-1----:R-:W-:Y:S05]  /*2dd0*/  @P0 BRA `(.L_x_34) ;  /* 0x0000000000040947 */ /* 0x002fea0003800000 */
[----:B------:R-:W-:Y:S01]  /*2de0*/  BPT.TRAP 0x1 ;  /* 0x000000040000795c */ /* 0x000fe20000300000 */
.L_x_34:
[----:B------:R-:W-:Y:S01]  /*2df0*/  UIADD3 UR13, UR13, 0x1, URZ ;  /* 0x000000010d0d7890 */ /* 0x000fe2000fffe03f */
[C---:B------:R-:W-:Y:S01]  /*2e00*/  ISETP.GT.AND P1, PT, R0.reuse, 0x1, PT ;  /* 0x000000010000780c */ /* 0x040fe20003f24270 */
[----:B------:R-:W-:Y:S02]  /*2e10*/  VIADD R3, R3, 0x1 ;  /* 0x0000000103037836 */ /* 0x000fe40000000000 */
[----:B------:R-:W-:Y:S01]  /*2e20*/  UISETP.NE.AND UP0, UPT, UR13, 0xc, UPT ;  /* 0x0000000c0d00788c */ /* 0x000fe2000bf05270 */
[----:B------:R-:W-:Y:S02]  /*2e30*/  VIADD R0, R0, 0xffffffff ;  /* 0xffffffff00007836 */ /* 0x000fe40000000000 */
[C---:B------:R-:W-:Y:S01]  /*2e40*/  ISETP.NE.AND P0, PT, R3.reuse, 0xc, PT ;  /* 0x0000000c0300780c */ /* 0x040fe20003f05270 */
[----:B------:R-:W-:Y:S02]  /*2e50*/  USEL UR7, URZ, 0x1, UP0 ;  /* 0x000000013f077887 */ /* 0x000fe40008000000 */
[----:B------:R-:W-:Y:S01]  /*2e60*/  USEL UR13, UR13, URZ, UP0 ;  /* 0x0000003f0d0d7287 */ /* 0x000fe20008000000 */
[----:B------:R-:W-:-:S03]  /*2e70*/  SEL R3, R3, RZ, P0 ;  /* 0x000000ff03037207 */ /* 0x000fc60000000000 */
[----:B------:R-:W-:Y:S01]  /*2e80*/  LOP3.LUT R6, R6, UR7, RZ, 0x3c, !PT ;  /* 0x0000000706067c12 */ /* 0x000fe2000f8e3cff */
[----:B------:R-:W-:Y:S01]  /*2e90*/  UMOV UR7, 0x1 ;  /* 0x0000000100077882 */ /* 0x000fe20000000000 */
[----:B------:R-:W-:Y:S06]  /*2ea0*/  @P1 BRA `(.L_x_35) ;  /* 0xfffffff8000c1947 */ /* 0x000fec000383ffff */
.L_x_27:
[----:B------:R-:W-:Y:S01]  /*2eb0*/  UISETP.NE.AND UP0, UPT, UR6, URZ, UPT ;  /* 0x0000003f0600728c */ /* 0x000fe2000bf05270 */
[----:B---34-:R-:W3:Y:S03]  /*2ec0*/  LDC R0, c[0x0][0x28c] ;  /* 0x0000a300ff007b82 */ /* 0x018ee60000000800 */
[----:B------:R-:W-:-:S06]  /*2ed0*/  USEL UR5, URZ, 0x1, !UP0 ;  /* 0x000000013f057887 */ /* 0x000fcc000c000000 */
[----:B------:R-:W-:Y:S02]  /*2ee0*/  ISETP.NE.AND P0, PT, RZ, UR5, PT ;  /* 0x00000005ff007c0c */ /* 0x000fe4000bf05270 */
[----:B---3--:R-:W-:-:S11]  /*2ef0*/  ISETP.GE.AND P1, PT, R0, 0x1, PT ;  /* 0x000000010000780c */ /* 0x008fd60003f26270 */
[----:B------:R-:W-:Y:S05]  /*2f00*/  @!P0 BRA `(.L_x_36) ;  /* 0x0000000400008947 */ /* 0x000fea0003800000 */
[----:B------:R-:W-:Y:S01]  /*2f10*/  FADD R163, R24, R163 ;  /* 0x000000a318a37221 */ /* 0x000fe20000000000 */
        /* <DEDUP_REMOVED lines=62> */
[----:B------:R-:W-:-:S07]  /*3300*/  FADD R100, R100, R87 ;  /* 0x0000005764647221 */ /* 0x000fce0000000000 */
.L_x_36:
[----:B------:R-:W-:Y:S05]  /*3310*/  @!P1 BRA `(.L_x_37) ;  /* 0x0000000000549947 */ /* 0x000fea0003800000 */
[----:B------:R-:W-:-:S13]  /*3320*/  ISETP.NE.AND P0, PT, R164, 0x3, PT ;  /* 0x00000003a400780c */ /* 0x000fda0003f05270 */
[----:B------:R-:W-:Y:S05]  /*3330*/  @!P0 BRA `(.L_x_38) ;  /* 0x0000000000048947 */ /* 0x000fea0003800000 */
[----:B------:R-:W-:Y:S01]  /*3340*/  BPT.TRAP 0x1 ;  /* 0x000000040000795c */ /* 0x000fe20000300000 */
.L_x_38:
[----:B------:R-:W-:Y:S01]  /*3350*/  ISETP.NE.AND P0, PT, R22, RZ, PT ;  /* 0x000000ff1600720c */ /* 0x000fe20003f05270 */
[----:B------:R-:W-:Y:S01]  /*3360*/  BSSY B0, `(.L_x_39) ;  /* 0x000000e000007945 */ /* 0x000fe20003800000 */
[----:B------:R-:W-:-:S11]  /*3370*/  ISETP.GT.U32.AND P1, PT, R19, 0x1, PT ;  /* 0x000000011300780c */ /* 0x000fd60003f24070 */
[----:B------:R-:W-:Y:S05]  /*3380*/  @!P0 BRA `(.L_x_40) ;  /* 0x00000000002c8947 */ /* 0x000fea0003800000 */
[----:B------:R-:W-:-:S04]  /*3390*/  UISETP.LT.AND UP0, UPT, UR49, 0x1, UPT ;  /* 0x000000013100788c */ /* 0x000fc8000bf01270 */
[----:B------:R-:W-:-:S04]  /*33a0*/  USEL UR5, UR49, 0x1, UP0 ;  /* 0x0000000131057887 */ /* 0x000fc80008000000 */
[----:B------:R-:W-:-:S04]  /*33b0*/  UIADD3 UR5, UR4, UR49, -UR5 ;  /* 0x0000003104057290 */ /* 0x000fc8000fffe805 */
[----:B------:R-:W-:-:S04]  /*33c0*/  UIMAD.WIDE.U32 UR6, UR5, -0x55555555, URZ ;  /* 0xaaaaaaab050678a5 */ /* 0x000fc8000f8e003f */
[----:B------:R-:W-:-:S04]  /*33d0*/  USHF.R.U32.HI UR6, URZ, 0x3, UR7 ;  /* 0x000000033f067899 */ /* 0x000fc80008011607 */
[----:B------:R-:W-:-:S04]  /*33e0*/  UIMAD UR5, UR6, -0xc, UR5 ;  /* 0xfffffff4060578a4 */ /* 0x000fc8000f8e0205 */
[----:B------:R-:W-:-:S04]  /*33f0*/  ULEA UR5, UR5, UR50, 0x3 ;  /* 0x0000003205057291 */ /* 0x000fc8000f8e183f */
[----:B------:R-:W-:-:S06]  /*3400*/  UIADD3 UR5, UR5, 0x60, URZ ;  /* 0x0000006005057890 */ /* 0x000fcc000fffe03f */
[----:B------:R-:W-:-:S05]  /*3410*/  IMAD.U32 R0, RZ, RZ, UR5 ;  /* 0x00000005ff007e24 */ /* 0x000fca000f8e00ff */
[----:B------:R-:W-:-:S04]  /*3420*/  PRMT R0, R23, 0x654, R0 ;  /* 0x0000065417007816 */ /* 0x000fc80000000000 */
[----:B------:R3:W-:Y:S03]  /*3430*/  SYNCS.ARRIVE.TRANS64.RED.A1T0 RZ, [R0+URZ], RZ ;  /* 0x000000ff00ff79a7 */ /* 0x0007e6000810043f */
.L_x_40:
[----:B------:R-:W-:Y:S05]  /*3440*/  BSYNC B0 ;  /* 0x0000000000007941 */ /* 0x000fea0003800000 */
.L_x_39:
[----:B------:R-:W-:Y:S05]  /*3450*/  @P1 BRA `(.L_x_37) ;  /* 0x0000000000041947 */ /* 0x000fea0003800000 */
[----:B------:R-:W-:Y:S01]  /*3460*/  BPT.TRAP 0x1 ;  /* 0x000000040000795c */ /* 0x000fe20000300000 */
.L_x_37:
[----:B------:R-:W-:Y:S01]  /*3470*/  UIADD3 UR6, UR50, 0x200, URZ ;  /* 0x0000020032067890 */ /* 0x000fe2000fffe03f */
[----:B------:R-:W-:Y:S01]  /*3480*/  R2UR UR46, R89 ;  /* 0x00000000592e72ca */ /* 0x000fe200000e0000 */
[----:B------:R-:W-:Y:S01]  /*3490*/  UIADD3 UR51, UR49, UR4, URZ ;  /* 0x0000000431337290 */ /* 0x000fe2000fffe03f */
[----:B------:R-:W-:Y:S01]  /*34a0*/  R2UR UR45, R88 ;  /* 0x00000000582d72ca */ /* 0x000fe200000e0000 */
[----:B------:R-:W-:Y:S02]  /*34b0*/  UISETP.GE.U32.AND UP1, UPT, UR49, 0xc, UPT ;  /* 0x0000000c3100788c */ /* 0x000fe4000bf26070 */
[----:B------:R-:W-:Y:S02]  /*34c0*/  ULOP3.LUT UP2, URZ, UR6, 0x9f, URZ, 0xc0, !UPT ;  /* 0x0000009f063f7892 */ /* 0x000fe4000f84c03f */
[----:B------:R-:W-:-:S04]  /*34d0*/  UISETP.GT.U32.AND UP0, UPT, UR51, 0xb, UPT ;  /* 0x0000000b3300788c */ /* 0x000fc8000bf04070 */
[----:B------:R-:W-:Y:S01]  /*34e0*/  UISETP.LT.U32.AND UP0, UPT, UR49, 0xc, UP0 ;  /* 0x0000000c3100788c */ /* 0x000fe20008701070 */
[----:B------:R-:W-:Y:S01]  /*34f0*/  PLOP3.LUT P0, PT, PT, PT, UP2, 0x80, 0x0 ;  /* 0x000000000000781c */ /* 0x000fe20003f0f028 */
[----:B------:R-:W-:Y:S02]  /*3500*/  USHF.L.U32 UR46, UR46, 0x7, URZ ;  /* 0x000000072e2e7899 */ /* 0x000fe4000800063f */
[----:B------:R-:W-:Y:S02]  /*3510*/  @UP1 UIMAD.WIDE.U32 UR4, UR51, -0x55555555, URZ ;  /* 0xaaaaaaab330418a5 */ /* 0x000fe4000f8e003f */
[----:B------:R-:W-:Y:S02]  /*3520*/  USEL UR6, URZ, 0x1, !UP0 ;  /* 0x000000013f067887 */ /* 0x000fe4000c000000 */
[----:B------:R-:W-:Y:S02]  /*3530*/  @UP1 USHF.R.U32.HI UR4, URZ, 0x3, UR5 ;  /* 0x000000033f041899 */ /* 0x000fe40008011605 */
[----:B------:R-:W-:-:S02]  /*3540*/  ULOP3.LUT UR48, UR48, UR6, URZ, 0x3c, !UPT ;  /* 0x0000000630307292 */ /* 0x000fc4000f8e3c3f */
[----:B------:R-:W-:Y:S02]  /*3550*/  USHF.L.U32 UR45, UR45, 0x7, URZ ;  /* 0x000000072d2d7899 */ /* 0x000fe4000800063f */
[----:B------:R-:W-:Y:S01]  /*3560*/  @UP1 ULOP3.LUT UR48, UR48, 0x1, UR4, 0x78, !UPT ;  /* 0x0000000130301892 */ /* 0x000fe2000f8e7804 */
[----:B------:R-:W-:Y:S11]  /*3570*/  @!P0 BRA `(.L_x_41) ;  /* 0x0000000000408947 */ /* 0x000ff60003800000 */
[----:B---3--:R-:W-:Y:S01]  /*3580*/  MOV R0, 0x0 ;  /* 0x0000000000007802 */ /* 0x008fe20000000f00 */
[----:B------:R-:W-:Y:S01]  /*3590*/  ULDC.64 UR4, c[0x4][0x70] ;  /* 0x01001c0000047ab9 */ /* 0x000fe20000000a00 */
[----:B------:R-:W-:Y:S01]  /*35a0*/  ULDC.64 UR6, c[0x4][0x8] ;  /* 0x0100020000067ab9 */ /* 0x000fe20000000a00 */
[----:B-12---:R-:W-:Y:S01]  /*35b0*/  IMAD.U32 R4, RZ, RZ, UR4 ;  /* 0x00000004ff047e24 */ /* 0x006fe2000f8e00ff */
[----:B------:R1:W2:Y:S01]  /*35c0*/  LDC.64 R14, c[0x4][R0] ;  /* 0x01000000000e7b82 */ /* 0x0002a20000000a00 */
[----:B------:R-:W-:Y:S01]  /*35d0*/  MOV R5, UR5 ;  /* 0x0000000500057c02 */ /* 0x000fe20008000f00 */
[----:B------:R-:W-:Y:S01]  /*35e0*/  ULDC.64 UR4, c[0x4][0x78] ;  /* 0x01001e0000047ab9 */ /* 0x000fe20000000a00 */
[----:B------:R-:W-:Y:S01]  /*35f0*/  IMAD.U32 R10, RZ, RZ, UR6 ;  /* 0x00000006ff0a7e24 */ /* 0x000fe2000f8e00ff */
[----:B------:R-:W-:Y:S01]  /*3600*/  MOV R13, RZ ;  /* 0x000000ff000d7202 */ /* 0x000fe20000000f00 */
[----:B------:R-:W-:Y:S02]  /*3610*/  IMAD.U32 R6, RZ, RZ, UR4 ;  /* 0x00000004ff067e24 */ /* 0x000fe4000f8e00ff */
[----:B------:R-:W-:-:S02]  /*3620*/  IMAD.U32 R7, RZ, RZ, UR5 ;  /* 0x00000005ff077e24 */ /* 0x000fc4000f8e00ff */
[----:B------:R-:W-:Y:S02]  /*3630*/  IMAD.U32 R11, RZ, RZ, UR7 ;  /* 0x00000007ff0b7e24 */ /* 0x000fe4000f8e00ff */
[----:B------:R-:W-:Y:S02]  /*3640*/  IMAD.MOV.U32 R8, RZ, RZ, 0x70 ;  /* 0x00000070ff087424 */ /* 0x000fe400078e00ff */
[----:B-1----:R-:W-:-:S07]  /*3650*/  IMAD.MOV.U32 R12, RZ, RZ, 0x1 ;  /* 0x00000001ff0c7424 */ /* 0x002fce00078e00ff */
[----:B------:R-:W-:-:S07]  /*3660*/  LEPC R20, `(.L_x_41) ;  /* 0x000000001014794e */ /* 0x000fce0000000000 */
[----:B--2---:R-:W-:Y:S05]  /*3670*/  CALL.ABS.NOINC R14 ;  /* 0x000000000e007343 */ /* 0x004fea0003c00000 */
.L_x_41:
[----:B------:R-:W-:-:S04]  /*3680*/  UIADD3 UR4, UR50, 0x4200, URZ ;  /* 0x0000420032047890 */ /* 0x000fc8000fffe03f */
[----:B------:R-:W-:-:S06]  /*3690*/  ULOP3.LUT UP0, URZ, UR4, 0x9f, URZ, 0xc0, !UPT ;  /* 0x0000009f043f7892 */ /* 0x000fcc000f80c03f */
[----:B------:R-:W-:-:S13]  /*36a0*/  PLOP3.LUT P0, PT, PT, PT, UP0, 0x80, 0x0 ;  /* 0x000000000000781c */ /* 0x000fda0003f0f008 */
[----:B------:R-:W-:Y:S05]  /*36b0*/  @!P0 BRA `(.L_x_42) ;  /* 0x0000000000408947 */ /* 0x000fea0003800000 */
[----:B---3--:R-:W-:Y:S01]  /*36c0*/  MOV R0, 0x0 ;  /* 0x0000000000007802 */ /* 0x008fe20000000f00 */
[----:B------:R-:W-:Y:S01]  /*36d0*/  ULDC.64 UR4, c[0x4][0x70] ;  /* 0x01001c0000047ab9 */ /* 0x000fe20000000a00 */
[----:B------:R-:W-:Y:S01]  /*36e0*/  ULDC.64 UR6, c[0x4][0x78] ;  /* 0x01001e0000067ab9 */ /* 0x000fe20000000a00 */
[----:B-12---:R-:W-:Y:S01]  /*36f0*/  IMAD.U32 R4, RZ, RZ, UR4 ;  /* 0x00000004ff047e24 */ /* 0x006fe2000f8e00ff */
[----:B------:R1:W2:Y:S01]  /*3700*/  LDC.64 R14, c[0x4][R0] ;  /* 0x01000000000e7b82 */ /* 0x0002a20000000a00 */
[----:B------:R-:W-:Y:S01]  /*3710*/  IMAD.U32 R5, RZ, RZ, UR5 ;  /* 0x00000005ff057e24 */ /* 0x000fe2000f8e00ff */
[----:B------:R-:W-:Y:S01]  /*3720*/  ULDC.64 UR4, c[0x4][0x10] ;  /* 0x0100040000047ab9 */ /* 0x000fe20000000a00 */
[----:B------:R-:W-:Y:S01]  /*3730*/  IMAD.U32 R6, RZ, RZ, UR6 ;  /* 0x00000006ff067e24 */ /* 0x000fe2000f8e00ff */
[----:B------:R-:W-:Y:S01]  /*3740*/  MOV R8, 0x70 ;  /* 0x0000007000087802 */ /* 0x000fe20000000f00 */
[----:B------:R-:W-:Y:S02]  /*3750*/  IMAD.U32 R7, RZ, RZ, UR7 ;  /* 0x00000007ff077e24 */ /* 0x000fe4000f8e00ff */
[----:B------:R-:W-:-:S02]  /*3760*/  IMAD.U32 R10, RZ, RZ, UR4 ;  /* 0x00000004ff0a7e24 */ /* 0x000fc4000f8e00ff */
[----:B------:R-:W-:Y:S02]  /*3770*/  IMAD.U32 R11, RZ, RZ, UR5 ;  /* 0x00000005ff0b7e24 */ /* 0x000fe4000f8e00ff */
[----:B------:R-:W-:Y:S02]  /*3780*/  IMAD.MOV.U32 R12, RZ, RZ, 0x1 ;  /* 0x00000001ff0c7424 */ /* 0x000fe400078e00ff */
[----:B-1----:R-:W-:-:S07]  /*3790*/  IMAD.MOV.U32 R13, RZ, RZ, RZ ;  /* 0x000000ffff0d7224 */ /* 0x002fce00078e00ff */
[----:B------:R-:W-:-:S07]  /*37a0*/  LEPC R20, `(.L_x_42) ;  /* 0x000000001014794e */ /* 0x000fce0000000000 */
[----:B--2---:R-:W-:Y:S05]  /*37b0*/  CALL.ABS.NOINC R14 ;  /* 0x000000000e007343 */ /* 0x004fea0003c00000 */
.L_x_42:
[----:B------:R-:W4:Y:S01]  /*37c0*/  LDC.64 R12, c[0x0][0x590] ;  /* 0x00016400ff0c7b82 */ /* 0x000f220000000a00 */
[----:B---3--:R-:W-:Y:S01]  /*37d0*/  SHF.R.U32.HI R0, RZ, 0x2, R18 ;  /* 0x00000002ff007819 */ /* 0x008fe20000011612 */
[----:B------:R-:W-:Y:S01]  /*37e0*/  ULDC UR4, c[0x0][0x284] ;  /* 0x0000a10000047ab9 */ /* 0x000fe20000000800 */
[----:B------:R-:W-:Y:S02]  /*37f0*/  LOP3.LUT R8, R18, 0xe0, RZ, 0xc0, !PT ;  /* 0x000000e012087812 */ /* 0x000fe400078ec0ff */
[----:B------:R-:W-:Y:S02]  /*3800*/  LOP3.LUT R9, R0, 0x7, RZ, 0xc0, !PT ;  /* 0x0000000700097812 */ /* 0x000fe400078ec0ff */
[----:B------:R-:W-:Y:S01]  /*3810*/  LOP3.LUT R3, R18, 0x3, RZ, 0xc0, !PT ;  /* 0x0000000312037812 */ /* 0x000fe200078ec0ff */
[----:B-12---:R-:W1:Y:S01]  /*3820*/  LDC R4, c[0x0][0x288] ;  /* 0x0000a200ff047b82 */ /* 0x006e620000000800 */
[----:B------:R-:W-:-:S04]  /*3830*/  SHF.R.U32.HI R0, RZ, 0x1, R8 ;  /* 0x00000001ff007819 */ /* 0x000fc80000011608 */
[----:B------:R-:W-:-:S05]  /*3840*/  IADD3 R0, -R0, UR4, -R9 ;  /* 0x0000000400007c10 */ /* 0x000fca000fffe909 */
[----:B------:R-:W-:Y:S01]  /*3850*/  IMAD R89, R89, -0x80, R0 ;  /* 0xffffff8059597824 */ /* 0x000fe200078e0200 */
[----:B----4-:R-:W-:-:S04]  /*3860*/  ISETP.NE.U32.AND P2, PT, R12, RZ, PT ;  /* 0x000000ff0c00720c */ /* 0x010fc80003f45070 */
[----:B------:R-:W-:Y:S01]  /*3870*/  ISETP.NE.AND.EX P2, PT, R13, RZ, PT, P2 ;  /* 0x000000ff0d00720c */ /* 0x000fe20003f45320 */
[----:B-1----:R-:W-:-:S04]  /*3880*/  IMAD R3, R3, -0x2, R4 ;  /* 0xfffffffe03037824 */ /* 0x002fc800078e0204 */
[----:B------:R-:W-:-:S08]  /*3890*/  IMAD R88, R88, -0x80, R3 ;  /* 0xffffff8058587824 */ /* 0x000fd000078e0203 */
[----:B------:R-:W-:Y:S05]  /*38a0*/  @!P2 BRA `(.L_x_43) ;  /* 0x000000000054a947 */ /* 0x000fea0003800000 */
[----:B------:R-:W-:Y:S02]  /*38b0*/  ULDC.64 UR4, c[0x0][0x588] ;  /* 0x0001620000047ab9 */ /* 0x000fe40000000a00 */
[----:B------:R-:W-:-:S04]  /*38c0*/  ISETP.NE.U32.AND P0, PT, RZ, UR4, PT ;  /* 0x00000004ff007c0c */ /* 0x000fc8000bf05070 */
[----:B------:R-:W-:-:S13]  /*38d0*/  ISETP.NE.AND.EX P0, PT, RZ, UR5, PT, P0 ;  /* 0x00000005ff007c0c */ /* 0x000fda000bf05300 */
[----:B------:R-:W-:Y:S05]  /*38e0*/  @!P0 BRA `(.L_x_44) ;  /* 0x0000000000288947 */ /* 0x000fea0003800000 */
[----:B------:R-:W1:Y:S01]  /*38f0*/  LDC.64 R4, c[0x0][0x588] ;  /* 0x00016200ff047b82 */ /* 0x000e620000000a00 */
[----:B------:R-:W-:-:S04]  /*3900*/  IMAD R3, R12, UR47, RZ ;  /* 0x0000002f0c037c24 */ /* 0x000fc8000f8e02ff */
[----:B-1----:R-:W-:-:S05]  /*3910*/  IMAD.WIDE R4, R3, 0x4, R4 ;  /* 0x0000000403047825 */ /* 0x002fca00078e0204 */
[----:B------:R-:W2:Y:S01]  /*3920*/  LDG.E R91, desc[UR40][R4.64] ;  /* 0x00000028045b7981 */ /* 0x000ea2000c1e1900 */
[----:B------:R-:W-:Y:S02]  /*3930*/  IMAD.MOV.U32 R90, RZ, RZ, 0x1 ;  /* 0x00000001ff5a7424 */ /* 0x000fe400078e00ff */
[----:B------:R-:W-:Y:S02]  /*3940*/  IMAD.MOV.U32 R94, RZ, RZ, 0x1 ;  /* 0x00000001ff5e7424 */ /* 0x000fe400078e00ff */
[----:B------:R-:W-:Y:S02]  /*3950*/  IMAD.MOV.U32 R95, RZ, RZ, 0x1 ;  /* 0x00000001ff5f7424 */ /* 0x000fe400078e00ff */
[----:B--2---:R-:W-:Y:S01]  /*3960*/  IMAD.MOV.U32 R96, RZ, RZ, R91 ;  /* 0x000000ffff607224 */ /* 0x004fe200078e005b */
[----:B------:R-:W-:Y:S01]  /*3970*/  MOV R147, R91 ;  /* 0x0000005b00937202 */ /* 0x000fe20000000f00 */
[----:B------:R-:W-:Y:S06]  /*3980*/  BRA `(.L_x_43) ;  /* 0x00000000001c7947 */ /* 0x000fec0003800000 */
.L_x_44:
[----:B------:R-:W-:Y:S01]  /*3990*/  ULDC UR4, c[0x0][0x580] ;  /* 0x0001600000047ab9 */ /* 0x000fe20000000800 */
[----:B------:R-:W-:Y:S02]  /*39a0*/  IMAD.MOV.U32 R90, RZ, RZ, 0x1 ;  /* 0x00000001ff5a7424 */ /* 0x000fe400078e00ff */
[----:B------:R-:W-:Y:S02]  /*39b0*/  IMAD.MOV.U32 R94, RZ, RZ, 0x1 ;  /* 0x00000001ff5e7424 */ /* 0x000fe400078e00ff */
[----:B------:R-:W-:Y:S02]  /*39c0*/  IMAD.MOV.U32 R95, RZ, RZ, 0x1 ;  /* 0x00000001ff5f7424 */ /* 0x000fe400078e00ff */
[----:B------:R-:W-:Y:S02]  /*39d0*/  IMAD.U32 R91, RZ, RZ, UR4 ;  /* 0x00000004ff5b7e24 */ /* 0x000fe4000f8e00ff */
[----:B------:R-:W-:Y:S02]  /*39e0*/  IMAD.U32 R96, RZ, RZ, UR4 ;  /* 0x00000004ff607e24 */ /* 0x000fe4000f8e00ff */
[----:B------:R-:W-:-:S07]  /*39f0*/  IMAD.U32 R147, RZ, RZ, UR4 ;  /* 0x00000004ff937e24 */ /* 0x000fce000f8e00ff */
.L_x_43:
[----:B------:R-:W1:Y:S02]  /*3a00*/  LDC.64 R6, c[0x0][0x5b0] ;  /* 0x00016c00ff067b82 */ /* 0x000e640000000a00 */
[----:B-1----:R-:W-:-:S04]  /*3a10*/  ISETP.NE.U32.AND P0, PT, R6, RZ, PT ;  /* 0x000000ff0600720c */ /* 0x002fc80003f05070 */
[----:B------:R-:W-:-:S13]  /*3a20*/  ISETP.NE.AND.EX P0, PT, R7, RZ, PT, P0 ;  /* 0x000000ff0700720c */ /* 0x000fda0003f05300 */
        /* <DEDUP_REMOVED lines=8> */
[----:B------:R1:W5:Y:S01]  /*3ab0*/  LDG.E R93, desc[UR40][R4.64] ;  /* 0x00000028045d7981 */ /* 0x000362000c1e1900 */
[----:B------:R-:W-:Y:S05]  /*3ac0*/  BRA `(.L_x_45) ;  /* 0x0000000000087947 */ /* 0x000fea0003800000 */
.L_x_46:
[----:B------:R-:W-:Y:S02]  /*3ad0*/  ULDC UR4, c[0x0][0x5a0] ;  /* 0x0001680000047ab9 */ /* 0x000fe40000000800 */
[----:B------:R-:W-:-:S07]  /*3ae0*/  MOV R93, UR4 ;  /* 0x00000004005d7c02 */ /* 0x000fce0008000f00 */
.L_x_45:
[----:B------:R-:W2:Y:S01]  /*3af0*/  LDC.64 R10, c[0x0][0x5c0] ;  /* 0x00017000ff0a7b82 */ /* 0x000ea20000000a00 */
[----:B------:R-:W-:Y:S01]  /*3b00*/  ULDC.64 UR4, c[0x0][0x588] ;  /* 0x0001620000047ab9 */ /* 0x000fe20000000a00 */
[----:B------:R-:W-:Y:S02]  /*3b10*/  ISETP.EQ.U32.AND P3, PT, R12, RZ, PT ;  /* 0x000000ff0c00720c */ /* 0x000fe40003f62070 */
[----:B------:R-:W-:Y:S02]  /*3b20*/  ISETP.NE.U32.AND P4, PT, RZ, UR4, PT ;  /* 0x00000004ff007c0c */ /* 0x000fe4000bf85070 */
[----:B------:R-:W-:Y:S02]  /*3b30*/  LOP3.LUT P5, RZ, R95, 0xff, RZ, 0xc0, !PT ;  /* 0x000000ff5fff7812 */ /* 0x000fe400078ac0ff */
[----:B------:R-:W3:Y:S01]  /*3b40*/  LDC R6, c[0x0][0x5c8] ;  /* 0x00017200ff067b82 */ /* 0x000ee20000000800 */
[----:B------:R-:W-:Y:S02]  /*3b50*/  ISETP.NE.AND.EX P4, PT, RZ, UR5, PT, P4 ;  /* 0x00000005ff007c0c */ /* 0x000fe4000bf85340 */
[----:B------:R-:W-:-:S02]  /*3b60*/  FSEL R0, R147, R96, !P5 ;  /* 0x0000006093007208 */ /* 0x000fc40006800000 */
[----:B------:R-:W-:Y:S02]  /*3b70*/  ISETP.EQ.OR.EX P3, PT, R13, RZ, !P4, P3 ;  /* 0x000000ff0d00720c */ /* 0x000fe40006762730 */
[----:B------:R-:W-:Y:S02]  /*3b80*/  PLOP3.LUT P1, PT, PT, PT, PT, 0x8, 0x0 ;  /* 0x000000000000781c */ /* 0x000fe40003f2e170 */
[----:B------:R-:W-:Y:S02]  /*3b90*/  PLOP3.LUT P4, PT, P4, PT, PT, 0x8, 0x0 ;  /* 0x000000000000781c */ /* 0x000fe4000278e170 */
[C---:B------:R-:W-:Y:S02]  /*3ba0*/  FSEL R96, R91.reuse, R96, !P2 ;  /* 0x000000605b607208 */ /* 0x040fe40005000000 */
[----:B------:R-:W-:Y:S02]  /*3bb0*/  FSEL R0, R91, R0, !P2 ;  /* 0x000000005b007208 */ /* 0x000fe40005000000 */
[----:B--2---:R-:W-:-:S04]  /*3bc0*/  ISETP.NE.U32.AND P0, PT, R10, RZ, PT ;  /* 0x000000ff0a00720c */ /* 0x004fc80003f05070 */
[----:B------:R-:W-:-:S04]  /*3bd0*/  ISETP.NE.AND.EX P0, PT, R11, RZ, PT, P0 ;  /* 0x000000ff0b00720c */ /* 0x000fc80003f05300 */
[----:B---3--:R-:W-:Y:S01]  /*3be0*/  FSEL R6, R6, RZ, !P0 ;  /* 0x000000ff06067208 */ /* 0x008fe20004000000 */
[----:B------:R-:W-:Y:S08]  /*3bf0*/  @!P3 BRA `(.L_x_47) ;  /* 0x00000000003cb947 */ /* 0x000ff00003800000 */
[----:B------:R-:W-:Y:S04]  /*3c00*/  BSSY B0, `(.L_x_47) ;  /* 0x000000e000007945 */ /* 0x000fe80003800000 */
[----:B------:R-:W-:Y:S05]  /*3c10*/  @!P2 BRA `(.L_x_48) ;  /* 0x000000000024a947 */ /* 0x000fea0003800000 */
[----:B------:R-:W-:Y:S02]  /*3c20*/  LOP3.LUT P3, RZ, R94, 0xff, RZ, 0xc0, !PT ;  /* 0x000000ff5eff7812 */ /* 0x000fe4000786c0ff */
[----:B------:R-:W-:Y:S02]  /*3c30*/  PLOP3.LUT P1, PT, P4, PT, PT, 0x80, 0x0 ;  /* 0x000000000000781c */ /* 0x000fe4000272f070 */
[----:B------:R-:W-:-:S09]  /*3c40*/  PRMT R95, RZ, 0x7610, R95 ;  /* 0x00007610ff5f7816 */ /* 0x000fd2000000005f */
[----:B------:R-:W-:Y:S05]  /*3c50*/  @!P3 BRA `(.L_x_49) ;  /* 0x000000000020b947 */ /* 0x000fea0003800000 */
[----:B------:R-:W-:Y:S01]  /*3c60*/  FSETP.EQ.AND P1, PT, R91, RZ, PT ;  /* 0x000000ff5b00720b */ /* 0x000fe20003f22000 */
[----:B------:R-:W-:Y:S01]  /*3c70*/  IMAD.MOV.U32 R96, RZ, RZ, R91 ;  /* 0x000000ffff607224 */ /* 0x000fe200078e005b */
[----:B------:R-:W-:Y:S01]  /*3c80*/  PRMT R95, R94, 0x7610, R95 ;  /* 0x000076105e5f7816 */ /* 0x000fe2000000005f */
[----:B------:R-:W-:Y:S01]  /*3c90*/  IMAD.MOV.U32 R0, RZ, RZ, R91 ;  /* 0x000000ffff007224 */ /* 0x000fe200078e005b */
[----:B------:R-:W-:Y:S09]  /*3ca0*/  BRA `(.L_x_49) ;  /* 0x00000000000c7947 */ /* 0x000ff20003800000 */
.L_x_48:
[----:B------:R-:W-:Y:S01]  /*3cb0*/  FSETP.EQ.AND P1, PT, R91, RZ, PT ;  /* 0x000000ff5b00720b */ /* 0x000fe20003f22000 */
[--C-:B------:R-:W-:Y:S02]  /*3cc0*/  IMAD.MOV.U32 R96, RZ, RZ, R91.reuse ;  /* 0x000000ffff607224 */ /* 0x100fe400078e005b */
[----:B------:R-:W-:-:S10]  /*3cd0*/  IMAD.MOV.U32 R0, RZ, RZ, R91 ;  /* 0x000000ffff007224 */ /* 0x000fd400078e005b */
.L_x_49:
[----:B------:R-:W-:Y:S05]  /*3ce0*/  BSYNC B0 ;  /* 0x0000000000007941 */ /* 0x000fea0003800000 */
.L_x_47:
[----:B------:R-:W-:Y:S04]  /*3cf0*/  BSSY B0, `(.L_x_50) ;  /* 0x000000f000007945 */ /* 0x000fe80003800000 */
[----:B------:R-:W-:Y:S05]  /*3d00*/  @!P2 BRA `(.L_x_51) ;  /* 0x000000000028a947 */ /* 0x000fea0003800000 */
[----:B------:R-:W-:Y:S02]  /*3d10*/  LOP3.LUT P2, RZ, R90, 0xff, RZ, 0xc0, !PT ;  /* 0x000000ff5aff7812 */ /* 0x000fe4000784c0ff */
[----:B------:R-:W-:Y:S02]  /*3d20*/  PRMT R94, RZ, 0x7610, R94 ;  /* 0x00007610ff5e7816 */ /* 0x000fe4000000005e */
[----:B------:R-:W-:-:S09]  /*3d30*/  PRMT R95, RZ, 0x7610, R95 ;  /* 0x00007610ff5f7816 */ /* 0x000fd2000000005f */
[----:B------:R-:W-:Y:S05]  /*3d40*/  @!P2 BRA `(.L_x_52) ;  /* 0x000000000024a947 */ /* 0x000fea0003800000 */
[----:B------:R-:W-:Y:S01]  /*3d50*/  FSETP.EQ.AND P4, PT, R91, RZ, PT ;  /* 0x000000ff5b00720b */ /* 0x000fe20003f82000 */
[--C-:B------:R-:W-:Y:S01]  /*3d60*/  IMAD.MOV.U32 R96, RZ, RZ, R91.reuse ;  /* 0x000000ffff607224 */ /* 0x100fe200078e005b */
[C---:B------:R-:W-:Y:S01]  /*3d70*/  PRMT R94, R90.reuse, 0x7610, R94 ;  /* 0x000076105a5e7816 */ /* 0x040fe2000000005e */
[----:B------:R-:W-:Y:S01]  /*3d80*/  IMAD.MOV.U32 R0, RZ, RZ, R91 ;  /* 0x000000ffff007224 */ /* 0x000fe200078e005b */
[----:B------:R-:W-:Y:S01]  /*3d90*/  PRMT R95, R90, 0x7610, R95 ;  /* 0x000076105a5f7816 */ /* 0x000fe2000000005f */
[----:B------:R-:W-:Y:S08]  /*3da0*/  BRA `(.L_x_52) ;  /* 0x00000000000c7947 */ /* 0x000ff00003800000 */
.L_x_51:
[----:B------:R-:W-:Y:S01]  /*3db0*/  FSETP.EQ.AND P4, PT, R91, RZ, PT ;  /* 0x000000ff5b00720b */ /* 0x000fe20003f82000 */
[----:B------:R-:W-:Y:S01]  /*3dc0*/  IMAD.MOV.U32 R0, RZ, RZ, R91 ;  /* 0x000000ffff007224 */ /* 0x000fe200078e005b */
[----:B------:R-:W-:-:S11]  /*3dd0*/  MOV R96, R91 ;  /* 0x0000005b00607202 */ /* 0x000fd60000000f00 */
.L_x_52:
[----:B------:R-:W-:Y:S05]  /*3de0*/  BSYNC B0 ;  /* 0x0000000000007941 */ /* 0x000fea0003800000 */
.L_x_50:
[----:B------:R-:W-:Y:S02]  /*3df0*/  IMAD.MOV.U32 R7, RZ, RZ, RZ ;  /* 0x000000ffff077224 */ /* 0x000fe400078e00ff */
[----:B------:R-:W-:Y:S02]  /*3e00*/  IMAD.MOV.U32 R3, RZ, RZ, RZ ;  /* 0x000000ffff037224 */ /* 0x000fe400078e00ff */
[----:B-1----:R-:W-:Y:S01]  /*3e10*/  IMAD.MOV.U32 R4, RZ, RZ, R6 ;  /* 0x000000ffff047224 */ /* 0x002fe200078e0006 */
[----:B------:R-:W-:Y:S06]  /*3e20*/  @!P0 BRA `(.L_x_53) ;  /* 0x0000000000608947 */ /* 0x000fec0003800000 */
[----:B------:R-:W-:Y:S01]  /*3e30*/  SHF.R.U32.HI R8, RZ, 0x5, R8 ;  /* 0x00000005ff087819 */ /* 0x000fe20000011608 */
[----:B------:R-:W1:Y:S01]  /*3e40*/  LDC.64 R12, c[0x0][0x5d0] ;  /* 0x00017400ff0c7b82 */ /* 0x000e620000000a00 */
[----:B------:R-:W-:Y:S01]  /*3e50*/  USHF.R.S32.HI UR4, URZ, 0x1f, UR47 ;  /* 0x0000001f3f047899 */ /* 0x000fe2000801142f */
[----:B------:R-:W-:Y:S02]  /*3e60*/  ISETP.GE.AND P0, PT, R88, 0x1, PT ;  /* 0x000000015800780c */ /* 0x000fe40003f06270 */
[----:B------:R-:W-:Y:S02]  /*3e70*/  IMAD.SHL.U32 R4, R8, 0x10, RZ ;  /* 0x0000001008047824 */ /* 0x000fe400078e00ff */
[C---:B------:R-:W-:Y:S02]  /*3e80*/  ISETP.LT.OR P2, PT, R89.reuse, 0x9, !P0 ;  /* 0x000000095900780c */ /* 0x040fe40004741670 */
[----:B------:R-:W-:Y:S02]  /*3e90*/  ISETP.LT.OR P0, PT, R89, 0x1, !P0 ;  /* 0x000000015900780c */ /* 0x000fe40004701670 */
[----:B------:R-:W-:-:S05]  /*3ea0*/  LOP3.LUT R4, R4, 0xfffffff0, R9, 0xe2, !PT ;  /* 0xfffffff004047812 */ /* 0x000fca00078ee209 */
[----:B------:R-:W-:-:S05]  /*3eb0*/  VIADD R4, R4, UR46 ;  /* 0x0000002e04047c36 */ /* 0x000fca0008000000 */
[--C-:B------:R-:W-:Y:S01]  /*3ec0*/  SHF.R.S32.HI R5, RZ, 0x1f, R4.reuse ;  /* 0x0000001fff057819 */ /* 0x100fe20000011404 */
[C---:B-1----:R-:W-:Y:S02]  /*3ed0*/  IMAD R6, R12.reuse, UR4, RZ ;  /* 0x000000040c067c24 */ /* 0x042fe4000f8e02ff */
[----:B------:R-:W-:-:S04]  /*3ee0*/  IMAD.WIDE.U32 R4, R12, UR47, R4 ;  /* 0x0000002f0c047c25 */ /* 0x000fc8000f8e0004 */
[----:B------:R-:W-:Y:S01]  /*3ef0*/  IMAD R6, R13, UR47, R6 ;  /* 0x0000002f0d067c24 */ /* 0x000fe2000f8e0206 */
[----:B------:R-:W-:Y:S02]  /*3f00*/  IADD3 R8, P3, R4, R10, RZ ;  /* 0x0000000a04087210 */ /* 0x000fe40007f7e0ff */
[----:B------:R-:W-:Y:S02]  /*3f10*/  PRMT R4, RZ, 0x7610, R4 ;  /* 0x00007610ff047816 */ /* 0x000fe40000000004 */
[----:B------:R-:W-:-:S05]  /*3f20*/  IADD3.X R9, R11, R5, R6, P3, !PT ;  /* 0x000000050b097210 */ /* 0x000fca0001ffe406 */
[----:B------:R-:W2:Y:S04]  /*3f30*/  @!P2 LDG.E.U8 R5, desc[UR40][R8.64+0x8] ;  /* 0x000008280805a981 */ /* 0x000ea8000c1e1100 */
[----:B------:R-:W3:Y:S01]  /*3f40*/  @!P0 LDG.E.U8 R4, desc[UR40][R8.64] ;  /* 0x0000002808048981 */ /* 0x000ee2000c1e1100 */
[----:B--2---:R-:W-:-:S04]  /*3f50*/  @!P2 SHF.L.U32 R5, R5, 0x8, RZ ;  /* 0x000000080505a819 */ /* 0x004fc800000006ff */
[----:B---3--:R-:W-:-:S04]  /*3f60*/  @!P2 LOP3.LUT R5, R4, R5, RZ, 0xfc, !PT ;  /* 0x000000050405a212 */ /* 0x008fc800078efcff */
[----:B------:R-:W-:-:S04]  /*3f70*/  @!P2 PRMT R4, R5, 0x7610, R4 ;  /* 0x000076100504a816 */ /* 0x000fc80000000004 */
[----:B------:R-:W-:-:S05]  /*3f80*/  F2FP.F16.E4M3.UNPACK_B R5, R4 ;  /* 0x00000004ff05723e */ /* 0x000fca00020006ff */
[--C-:B------:R-:W-:Y:S02]  /*3f90*/  HADD2.F32 R4, -RZ, R5.reuse.H0_H0 ;  /* 0x20000005ff047230 */ /* 0x100fe40000004100 */
[----:B------:R-:W-:-:S07]  /*3fa0*/  HADD2.F32 R6, -RZ, R5.H1_H1 ;  /* 0x30000005ff067230 */ /* 0x000fce0000004100 */
.L_x_53:
[----:B------:R-:W-:Y:S01]  /*3fb0*/  BSSY B0, `(.L_x_54) ;  /* 0x0000041000007945 */ /* 0x000fe20003800000 */
[----:B------:R-:W-:Y:S02]  /*3fc0*/  IMAD.MOV.U32 R8, RZ, RZ, RZ ;  /* 0x000000ffff087224 */ /* 0x000fe400078e00ff */
[----:B------:R-:W-:Y:S01]  /*3fd0*/  IMAD.MOV.U32 R5, RZ, RZ, RZ ;  /* 0x000000ffff057224 */ /* 0x000fe200078e00ff */
[----:B------:R-:W-:Y:S06]  /*3fe0*/  @P1 BRA `(.L_x_55) ;  /* 0x0000000000f41947 */ /* 0x000fec0003800000 */
[----:B------:R-:W-:-:S13]  /*3ff0*/  ISETP.NE.AND P2, PT, R92, 0x3, PT ;  /* 0x000000035c00780c */ /* 0x000fda0003f45270 */
[----:B------:R-:W-:Y:S05]  /*4000*/  @!P2 BRA `(.L_x_56) ;  /* 0x000000000004a947 */ /* 0x000fea0003800000 */
[----:B------:R-:W-:Y:S01]  /*4010*/  BPT.TRAP 0x1 ;  /* 0x000000040000795c */ /* 0x000fe20000300000 */
.L_x_56:
[----:B------:R-:W-:Y:S01]  /*4020*/  LEA R20, R98, UR50, 0x3 ;  /* 0x0000003262147c11 */ /* 0x000fe2000f8e18ff */
[----:B------:R-:W-:Y:S01]  /*4030*/  BSSY B1, `(.L_x_57) ;  /* 0x0000006000017945 */ /* 0x000fe20003800000 */
[----:B------:R-:W-:Y:S01]  /*4040*/  SHF.L.U32 R5, R97, 0x1f, RZ ;  /* 0x0000001f61057819 */ /* 0x000fe200000006ff */
[----:B------:R-:W-:Y:S02]  /*4050*/  IMAD.MOV.U32 R7, RZ, RZ, RZ ;  /* 0x000000ffff077224 */ /* 0x000fe400078e00ff */
[----:B------:R-:W-:Y:S01]  /*4060*/  IMAD.MOV.U32 R3, RZ, RZ, RZ ;  /* 0x000000ffff037224 */ /* 0x000fe200078e00ff */
[----:B------:R-:W1:Y:S02]  /*4070*/  SYNCS.PHASECHK.TRANS64.TRYWAIT P0, [R20+URZ+0xc0], R5 ;  /* 0x0000c005140075a7 */ /* 0x000e64000800017f */
[----:B-1----:R-:W-:Y:S05]  /*4080*/  @!P0 BRA `(.L_x_58) ;  /* 0x0000005800188947 */ /* 0x002fea0003800000 */
.L_x_181:
[----:B------:R-:W-:Y:S05]  /*4090*/  BSYNC B1 ;  /* 0x0000000000017941 */ /* 0x000fea0003800000 */
.L_x_57:
[----:B------:R-:W-:Y:S01]  /*40a0*/  BSSY B1, `(.L_x_59) ;  /* 0x0000020000017945 */ /* 0x000fe20003800000 */
[----:B------:R-:W-:Y:S02]  /*40b0*/  IMAD.MOV.U32 R8, RZ, RZ, RZ ;  /* 0x000000ffff087224 */ /* 0x000fe400078e00ff */
[----:B-1----:R-:W-:Y:S01]  /*40c0*/  IMAD.MOV.U32 R5, RZ, RZ, RZ ;  /* 0x000000ffff057224 */ /* 0x002fe200078e00ff */
[----:B------:R-:W-:Y:S06]  /*40d0*/  @P4 BRA `(.L_x_60) ;  /* 0x0000000000704947 */ /* 0x000fec0003800000 */
[C---:B------:R-:W-:Y:S01]  /*40e0*/  SHF.L.U32 R3, R18.reuse, 0x4, RZ ;  /* 0x0000000412037819 */ /* 0x040fe200000006ff */
[C---:B------:R-:W-:Y:S02]  /*40f0*/  IMAD.SHL.U32 R8, R18.reuse, 0x2, RZ ;  /* 0x0000000212087824 */ /* 0x040fe400078e00ff */
[----:B------:R-:W-:Y:S01]  /*4100*/  IMAD.SHL.U32 R10, R18, 0x8, RZ ;  /* 0x00000008120a7824 */ /* 0x000fe200078e00ff */
[----:B------:R-:W-:-:S04]  /*4110*/  LOP3.LUT R3, R3, 0xe00, RZ, 0xc0, !PT ;  /* 0x00000e0003037812 */ /* 0x000fc800078ec0ff */
[----:B------:R-:W-:Y:S02]  /*4120*/  LOP3.LUT R5, R10, 0x80, RZ, 0xc0, !PT ;  /* 0x000000800a057812 */ /* 0x000fe400078ec0ff */
[----:B------:R-:W-:Y:S02]  /*4130*/  LOP3.LUT R3, R3, 0x6, R8, 0xf8, !PT ;  /* 0x0000000603037812 */ /* 0x000fe400078ef808 */
[----:B------:R-:W-:Y:S02]  /*4140*/  LOP3.LUT R8, R5, 0x10, R18, 0xf8, !PT ;  /* 0x0000001005087812 */ /* 0x000fe400078ef812 */
[----:B------:R-:W-:Y:S02]  /*4150*/  LOP3.LUT R3, R3, 0x60, R10, 0xf8, !PT ;  /* 0x0000006003037812 */ /* 0x000fe400078ef80a */
[----:B------:R-:W-:Y:S02]  /*4160*/  SHF.R.U32.HI R5, RZ, 0x4, R18 ;  /* 0x00000004ff057819 */ /* 0x000fe40000011612 */
[----:B------:R-:W-:-:S02]  /*4170*/  LOP3.LUT R3, R3, R8, RZ, 0xfc, !PT ;  /* 0x0000000803037212 */ /* 0x000fc400078efcff */
[----:B------:R-:W-:-:S03]  /*4180*/  LOP3.LUT P0, RZ, R5, 0x1, RZ, 0xc0, !PT ;  /* 0x0000000105ff7812 */ /* 0x000fc6000780c0ff */
[----:B------:R-:W-:-:S04]  /*4190*/  IMAD R3, R98, 0x1000, R3 ;  /* 0x0000100062037824 */ /* 0x000fc800078e0203 */
[----:B------:R-:W-:Y:S01]  /*41a0*/  VIADD R5, R3, UR50 ;  /* 0x0000003203057c36 */ /* 0x000fe20008000000 */
[----:B------:R-:W-:Y:S03]  /*41b0*/  LDS.U16 R8, [R3+UR50+0x200] ;  /* 0x0002003203087984 */ /* 0x000fe60008000400 */
[C---:B------:R-:W-:Y:S01]  /*41c0*/  VIADD R7, R5.reuse, 0x200 ;  /* 0x0000020005077836 */ /* 0x040fe20000000000 */
[----:B------:R-:W-:Y:S01]  /*41d0*/  LDS.U16 R10, [R3+UR50+0x208] ;  /* 0x00020832030a7984 */ /* 0x000fe20008000400 */
[----:B------:R-:W-:-:S03]  /*41e0*/  VIADD R9, R5, 0x210 ;  /* 0x0000021005097836 */ /* 0x000fc60000000000 */
[----:B------:R-:W-:Y:S01]  /*41f0*/  @P0 IADD3 R9, R7, -0x10, RZ ;  /* 0xfffffff007090810 */ /* 0x000fe20007ffe0ff */
[----:B------:R-:W1:Y:S04]  /*4200*/  LDS.U16 R5, [R3+UR50+0x300] ;  /* 0x0003003203057984 */ /* 0x000e680008000400 */
[----:B------:R-:W2:Y:S04]  /*4210*/  LDS.U16 R7, [R3+UR50+0x308] ;  /* 0x0003083203077984 */ /* 0x000ea80008000400 */
[----:B------:R-:W-:Y:S04]  /*4220*/  LDS.U16 R11, [R9+0x100] ;  /* 0x00010000090b7984 */ /* 0x000fe80000000400 */
[----:B------:R-:W3:Y:S04]  /*4230*/  LDS.U16 R12, [R9] ;  /* 0x00000000090c7984 */ /* 0x000ee80000000400 */
[----:B------:R-:W-:Y:S04]  /*4240*/  LDS.U16 R13, [R9+0x108] ;  /* 0x00010800090d7984 */ /* 0x000fe80000000400 */
[----:B------:R-:W4:Y:S01]  /*4250*/  LDS.U16 R14, [R9+0x8] ;  /* 0x00000800090e7984 */ /* 0x000f220000000400 */
[----:B-1----:R-:W-:-:S02]  /*4260*/  PRMT R5, R8, 0x5410, R5 ;  /* 0x0000541008057816 */ /* 0x002fc40000000005 */
[----:B--2---:R-:W-:Y:S02]  /*4270*/  PRMT R8, R10, 0x5410, R7 ;  /* 0x000054100a087816 */ /* 0x004fe40000000007 */
[----:B---3--:R-:W-:Y:S02]  /*4280*/  PRMT R3, R12, 0x5410, R11 ;  /* 0x000054100c037816 */ /* 0x008fe4000000000b */
[----:B----4-:R-:W-:-:S07]  /*4290*/  PRMT R7, R14, 0x5410, R13 ;  /* 0x000054100e077816 */ /* 0x010fce000000000d */
.L_x_60:
[----:B------:R-:W-:Y:S05]  /*42a0*/  BSYNC B1 ;  /* 0x0000000000017941 */ /* 0x000fea0003800000 */
.L_x_59:
[----:B------:R-:W-:Y:S01]  /*42b0*/  @!PT LDS RZ, [RZ] ;  /* 0x00000000fffff984 */ /* 0x000fe20000000800 */
[----:B------:R-:W-:Y:S01]  /*42c0*/  @!PT LDS RZ, [RZ] ;  /* 0x00000000fffff984 */ /* 0x000fe20000000800 */
[----:B------:R-:W-:Y:S01]  /*42d0*/  @!PT LDS RZ, [RZ] ;  /* 0x00000000fffff984 */ /* 0x000fe20000000800 */
[----:B------:R-:W-:Y:S01]  /*42e0*/  @!PT LDS RZ, [RZ] ;  /* 0x00000000fffff984 */ /* 0x000fe20000000800 */
[----:B------:R1:W-:Y:S06]  /*42f0*/  MEMBAR.ALL.CTA ;  /* 0x0000000000007992 */ /* 0x0003ec0000008000 */
[----:B-1----:R-:W1:Y:S01]  /*4300*/  FENCE.VIEW.ASYNC.S ;  /* 0x00000000000073c6 */ /* 0x002e620000000000 */
[----:B------:R-:W-:Y:S05]  /*4310*/  @!P2 BRA `(.L_x_61) ;  /* 0x000000000004a947 */ /* 0x000fea0003800000 */
[----:B------:R-:W-:Y:S01]  /*4320*/  BPT.TRAP 0x1 ;  /* 0x000000040000795c */ /* 0x000fe20000300000 */
.L_x_61:
[----:B------:R-:W2:Y:S01]  /*4330*/  S2R R10, SR_CgaCtaId ;  /* 0x00000000000a7919 */ /* 0x000ea20000008800 */
[----:B------:R-:W-:Y:S02]  /*4340*/  VIADD R9, R20, 0xe0 ;  /* 0x000000e014097836 */ /* 0x000fe40000000000 */
[----:B------:R-:W-:-:S05]  /*4350*/  VIADD R98, R98, 0x1 ;  /* 0x0000000162627836 */ /* 0x000fca0000000000 */
[----:B------:R-:W-:-:S04]  /*4360*/  ISETP.NE.AND P0, PT, R98, 0x4, PT ;  /* 0x000000046200780c */ /* 0x000fc80003f05270 */
[----:B------:R-:W-:Y:S02]  /*4370*/  SEL R98, R98, RZ, P0 ;  /* 0x000000ff62627207 */ /* 0x000fe40000000000 */
[----:B--2---:R-:W-:Y:S02]  /*4380*/  PRMT R9, R10, 0x654, R9 ;  /* 0x000006540a097816 */ /* 0x004fe40000000009 */
[----:B------:R-:W-:Y:S02]  /*4390*/  SEL R10, RZ, 0x1, P0 ;  /* 0x00000001ff0a7807 */ /* 0x000fe40000000000 */
[----:B-1----:R1:W-:Y:S02]  /*43a0*/  SYNCS.ARRIVE.TRANS64.RED.A1T0 RZ, [R9+URZ], RZ ;  /* 0x000000ff09ff79a7 */ /* 0x0023e4000810043f */
[----:B------:R-:W-:-:S07]  /*43b0*/  LOP3.LUT R97, R97, R10, RZ, 0x3c, !PT ;  /* 0x0000000a61617212 */ /* 0x000fce00078e3cff */
.L_x_55:
[----:B------:R-:W-:Y:S05]  /*43c0*/  BSYNC B0 ;  /* 0x0000000000007941 */ /* 0x000fea0003800000 */
.L_x_54:
[----:B-1----:R-:W-:Y:S01]  /*43d0*/  F2FP.F16.E4M3.UNPACK_B R9, R5 ;  /* 0x00000005ff09723e */ /* 0x002fe200020006ff */
[C-C-:B-----5:R-:W-:Y:S01]  /*43e0*/  FFMA R10, R93.reuse, R163, R4.reuse ;  /* 0x000000a35d0a7223 */ /* 0x160fe20000000004 */
[----:B------:R-:W-:Y:S01]  /*43f0*/  F2FP.F16.E4M3.UNPACK_B R11, R5.H1 ;  /* 0x00000005ff0b723e */ /* 0x000fe200030006ff */
[C---:B------:R-:W-:Y:S01]  /*4400*/  FFMA R162, R93.reuse, R162, R4 ;  /* 0x000000a25da27223 */ /* 0x040fe20000000004 */
[----:B------:R-:W-:Y:S01]  /*4410*/  SHF.R.U32.HI R12, RZ, 0x4, R18 ;  /* 0x00000004ff0c7819 */ /* 0x000fe20000011612 */
[--C-:B------:R-:W-:Y:S02]  /*4420*/  HADD2.F32 R13, -RZ, R9.reuse.H0_H0 ;  /* 0x20000009ff0d7230 */ /* 0x100fe40000004100 */
[C---:B------:R-:W-:Y:S01]  /*4430*/  FFMA R160, R93.reuse, R160, R6 ;  /* 0x000000a05da07223 */ /* 0x040fe20000000006 */
[----:B------:R-:W-:Y:S01]  /*4440*/  HADD2.F32 R9, -RZ, R9.H1_H1 ;  /* 0x30000009ff097230 */ /* 0x000fe20000004100 */
[----:B------:R-:W-:Y:S01]  /*4450*/  LOP3.LUT P2, RZ, R12, 0x1, RZ, 0xc0, !PT ;  /* 0x000000010cff7812 */ /* 0x000fe2000784c0ff */
[----:B------:R-:W-:Y:S01]  /*4460*/  FFMA R158, R93, R158, R4 ;  /* 0x0000009e5d9e7223 */ /* 0x000fe20000000004 */
[----:B------:R-:W-:Y:S01]  /*4470*/  FFMA R20, R13, R147, R10 ;  /* 0x000000930d147223 */ /* 0x000fe2000000000a */
[----:B------:R-:W-:-:S02]  /*4480*/  HADD2.F32 R13, -RZ, R11.H0_H0 ;  /* 0x2000000bff0d7230 */ /* 0x000fc40000004100 */
[----:B------:R-:W-:Y:S01]  /*4490*/  FFMA R25, R9, R147, R162 ;  /* 0x0000009309197223 */ /* 0x000fe200000000a2 */
[----:B------:R-:W-:Y:S02]  /*44a0*/  HADD2.F32 R11, -RZ, R11.H1_H1 ;  /* 0x3000000bff0b7230 */ /* 0x000fe40000004100 */
[C-C-:B------:R-:W-:Y:S01]  /*44b0*/  FFMA R10, R93.reuse, R161, R6.reuse ;  /* 0x000000a15d0a7223 */ /* 0x140fe20000000006 */
[----:B------:R-:W-:Y:S01]  /*44c0*/  F2FP.F16.E4M3.UNPACK_B R12, R8 ;  /* 0x00000008ff0c723e */ /* 0x000fe200020006ff */
[----:B------:R-:W-:Y:S01]  /*44d0*/  FFMA R156, R93, R156, R6 ;  /* 0x0000009c5d9c7223 */ /* 0x000fe20000000006 */
[----:B------:R-:W-:Y:S01]  /*44e0*/  F2FP.F16.E4M3.UNPACK_B R9, R8.H1 ;  /* 0x00000008ff09723e */ /* 0x000fe200030006ff */
[-C--:B------:R-:W-:Y:S01]  /*44f0*/  FFMA R24, R13, R147.reuse, R10 ;  /* 0x000000930d187223 */ /* 0x080fe2000000000a */
[----:B------:R-:W-:Y:S01]  /*4500*/  FFMA R27, R11, R147, R160 ;  /* 0x000000930b1b7223 */ /* 0x000fe200000000a0 */
[--C-:B------:R-:W-:Y:S02]  /*4510*/  HADD2.F32 R11, -RZ, R12.reuse.H0_H0 ;  /* 0x2000000cff0b7230 */ /* 0x100fe40000004100 */
[----:B------:R-:W-:Y:S01]  /*4520*/  FFMA R10, R93, R159, R4 ;  /* 0x0000009f5d0a7223 */ /* 0x000fe20000000004 */
[----:B------:R-:W-:-:S02]  /*4530*/  HADD2.F32 R13, -RZ, R12.H1_H1 ;  /* 0x3000000cff0d7230 */ /* 0x000fc40000004100 */
[----:B------:R-:W-:Y:S01]  /*4540*/  FFMA R12, R93, R157, R6 ;  /* 0x0000009d5d0c7223 */ /* 0x000fe20000000006 */
[--C-:B------:R-:W-:Y:S01]  /*4550*/  HADD2.F32 R15, -RZ, R9.reuse.H0_H0 ;  /* 0x20000009ff0f7230 */ /* 0x100fe20000004100 */
[----:B------:R-:W-:Y:S01]  /*4560*/  F2FP.F16.E4M3.UNPACK_B R14, R3 ;  /* 0x00000003ff0e723e */ /* 0x000fe200020006ff */
[-C--:B------:R-:W-:Y:S01]  /*4570*/  FFMA R26, R11, R147.reuse, R10 ;  /* 0x000000930b1a7223 */ /* 0x080fe2000000000a */
[-C--:B------:R-:W-:Y:S01]  /*4580*/  FFMA R29, R13, R147.reuse, R158 ;  /* 0x000000930d1d7223 */ /* 0x080fe2000000009e */
[----:B------:R-:W-:Y:S02]  /*4590*/  HADD2.F32 R9, -RZ, R9.H1_H1 ;  /* 0x30000009ff097230 */ /* 0x000fe40000004100 */
[----:B------:R-:W-:Y:S01]  /*45a0*/  FFMA R28, R15, R147, R12 ;  /* 0x000000930f1c7223 */ /* 0x000fe2000000000c */
[--C-:B------:R-:W-:Y:S01]  /*45b0*/  HADD2.F32 R13, -RZ, R14.reuse.H0_H0 ;  /* 0x2000000eff0d7230 */ /* 0x100fe20000004100 */
[----:B------:R-:W-:Y:S01]  /*45c0*/  F2FP.F16.E4M3.UNPACK_B R11, R3.H1 ;  /* 0x00000003ff0b723e */ /* 0x000fe200030006ff */
[----:B------:R-:W-:-:S02]  /*45d0*/  HADD2.F32 R15, -RZ, R14.H1_H1 ;  /* 0x3000000eff0f7230 */ /* 0x000fc40000004100 */
[C-C-:B------:R-:W-:Y:S01]  /*45e0*/  FFMA R10, R93.reuse, R155, R4.reuse ;  /* 0x0000009b5d0a7223 */ /* 0x140fe20000000004 */
[----:B------:R-:W-:Y:S01]  /*45f0*/  FFMA R154, R93, R154, R4 ;  /* 0x0000009a5d9a7223 */ /* 0x000fe20000000004 */
[----:B------:R-:W-:Y:S01]  /*4600*/  F2FP.F16.E4M3.UNPACK_B R12, R7 ;  /* 0x00000007ff0c723e */ /* 0x000fe200020006ff */
[-C--:B------:R-:W-:Y:S01]  /*4610*/  FFMA R31, R9, R147.reuse, R156 ;  /* 0x00000093091f7223 */ /* 0x080fe2000000009c */
[-C--:B------:R-:W-:Y:S01]  /*4620*/  FFMA R14, R13, R147.reuse, R10 ;  /* 0x000000930d0e7223 */ /* 0x080fe2000000000a */
[----:B------:R-:W-:Y:S01]  /*4630*/  FFMA R33, R15, R147, R154 ;  /* 0x000000930f217223 */ /* 0x000fe2000000009a */
[----:B------:R-:W-:Y:S02]  /*4640*/  HADD2.F32 R9, -RZ, R11.H0_H0 ;  /* 0x2000000bff097230 */ /* 0x000fe40000004100 */
[C-C-:B------:R-:W-:Y:S01]  /*4650*/  FFMA R10, R93.reuse, R153, R6.reuse ;  /* 0x000000995d0a7223 */ /* 0x140fe20000000006 */
[--C-:B------:R-:W-:Y:S02]  /*4660*/  HADD2.F32 R15, -RZ, R12.reuse.H0_H0 ;  /* 0x2000000cff0f7230 */ /* 0x100fe40000004100 */
[----:B------:R-:W-:Y:S01]  /*4670*/  FFMA R152, R93, R152, R6 ;  /* 0x000000985d987223 */ /* 0x000fe20000000006 */
[----:B------:R-:W-:-:S02]  /*4680*/  HADD2.F32 R21, -RZ, R12.H1_H1 ;  /* 0x3000000cff157230 */ /* 0x000fc40000004100 */
[----:B------:R-:W-:Y:S01]  /*4690*/  FFMA R12, R93, R151, R4 ;  /* 0x000000975d0c7223 */ /* 0x000fe20000000004 */
[-C--:B------:R-:W-:Y:S01]  /*46a0*/  FFMA R30, R9, R147.reuse, R10 ;  /* 0x00000093091e7223 */ /* 0x080fe2000000000a */
[C---:B------:R-:W-:Y:S01]  /*46b0*/  LOP3.LUT R9, R18.reuse, 0xff, RZ, 0xc0, !PT ;  /* 0x000000ff12097812 */ /* 0x040fe200078ec0ff */
[----:B------:R-:W-:Y:S02]  /*46c0*/  HADD2.F32 R11, -RZ, R11.H1_H1 ;  /* 0x3000000bff0b7230 */ /* 0x000fe40000004100 */
[----:B------:R-:W-:Y:S01]  /*46d0*/  FFMA R12, R15, R147, R12 ;  /* 0x000000930f0c7223 */ /* 0x000fe2000000000c */
[C---:B------:R-:W-:Y:S01]  /*46e0*/  IMAD.SHL.U32 R15, R18.reuse, 0x10, RZ ;  /* 0x00000010120f7824 */ /* 0x040fe200078e00ff */
[----:B------:R-:W-:Y:S01]  /*46f0*/  F2FP.F16.E4M3.UNPACK_B R13, R7.H1 ;  /* 0x00000007ff0d723e */ /* 0x000fe200030006ff */
[----:B------:R-:W-:Y:S02]  /*4700*/  IMAD.SHL.U32 R32, R18, 0x2, RZ ;  /* 0x0000000212207824 */ /* 0x000fe400078e00ff */
[----:B------:R-:W-:Y:S01]  /*4710*/  FFMA R35, R11, R147, R152 ;  /* 0x000000930b237223 */ /* 0x000fe20000000098 */
[----:B------:R-:W-:Y:S01]  /*4720*/  VIADD R9, R9, 0x1f ;  /* 0x0000001f09097836 */ /* 0x000fe20000000000 */
[----:B------:R-:W-:Y:S01]  /*4730*/  LOP3.LUT R15, R15, 0xe00, RZ, 0xc0, !PT ;  /* 0x00000e000f0f7812 */ /* 0x000fe200078ec0ff */
[----:B------:R-:W-:-:S02]  /*4740*/  HADD2.F32 R11, -RZ, R13.H0_H0 ;  /* 0x2000000dff0b7230 */ /* 0x000fc40000004100 */
[----:B------:R-:W-:Y:S01]  /*4750*/  FFMA R10, R93, R149, R6 ;  /* 0x000000955d0a7223 */ /* 0x000fe20000000006 */
[----:B------:R-:W-:Y:S01]  /*4760*/  HADD2.F32 R13, -RZ, R13.H1_H1 ;  /* 0x3000000dff0d7230 */ /* 0x000fe20000004100 */
[----:B------:R-:W-:Y:S01]  /*4770*/  ISETP.GT.U32.AND P0, PT, R9, 0x3e, PT ;  /* 0x0000003e0900780c */ /* 0x000fe20003f04070 */
[----:B------:R-:W-:Y:S01]  /*4780*/  FFMA R150, R93, R150, R4 ;  /* 0x000000965d967223 */ /* 0x000fe20000000004 */
[----:B------:R-:W-:Y:S01]  /*4790*/  LOP3.LUT R15, R15, 0x6, R32, 0xf8, !PT ;  /* 0x000000060f0f7812 */ /* 0x000fe200078ef820 */
[----:B------:R-:W-:Y:S02]  /*47a0*/  IMAD.SHL.U32 R32, R18, 0x8, RZ ;  /* 0x0000000812207824 */ /* 0x000fe400078e00ff */
[-C--:B------:R-:W-:Y:S01]  /*47b0*/  FFMA R10, R11, R147.reuse, R10 ;  /* 0x000000930b0a7223 */ /* 0x080fe2000000000a */
[----:B------:R-:W-:Y:S01]  /*47c0*/  FFMA R148, R93, R148, R6 ;  /* 0x000000945d947223 */ /* 0x000fe20000000006 */
[----:B------:R-:W-:Y:S01]  /*47d0*/  F2FP.SATFINITE.RELU.E4M3.F32.PACK_AB_MERGE_C R33, R33, R14, RZ ;  /* 0x0000000e2121723e */ /* 0x000fe200048078ff */
[-C--:B------:R-:W-:Y:S01]  /*47e0*/  FFMA R21, R21, R147.reuse, R150 ;  /* 0x0000009315157223 */ /* 0x080fe20000000096 */
[----:B------:R-:W-:Y:S01]  /*47f0*/  LOP3.LUT R11, R32, 0x80, RZ, 0xc0, !PT ;  /* 0x00000080200b7812 */ /* 0x000fe200078ec0ff */
[----:B------:R-:W-:Y:S01]  /*4800*/  FFMA R13, R13, R147, R148 ;  /* 0x000000930d0d7223 */ /* 0x000fe20000000094 */
[----:B------:R-:W-:-:S02]  /*4810*/  LOP3.LUT R9, R15, 0x60, R32, 0xf8, !PT ;  /* 0x000000600f097812 */ /* 0x000fc400078ef820 */
[----:B------:R-:W-:Y:S02]  /*4820*/  LOP3.LUT R14, R11, 0x10, R18, 0xf8, !PT ;  /* 0x000000100b0e7812 */ /* 0x000fe400078ef812 */
[----:B------:R-:W-:Y:S02]  /*4830*/  MOV R11, 0x10 ;  /* 0x00000010000b7802 */ /* 0x000fe40000000f00 */
[----:B------:R-:W-:Y:S02]  /*4840*/  F2FP.SATFINITE.RELU.E4M3.F32.PACK_AB_MERGE_C R20, R25, R20, RZ ;  /* 0x000000141914723e */ /* 0x000fe400048078ff */
[----:B------:R-:W-:Y:S02]  /*4850*/  F2FP.SATFINITE.RELU.E4M3.F32.PACK_AB_MERGE_C R24, R27, R24, RZ ;  /* 0x000000181b18723e */ /* 0x000fe400048078ff */
[----:B------:R-:W-:Y:S02]  /*4860*/  F2FP.SATFINITE.RELU.E4M3.F32.PACK_AB_MERGE_C R26, R29, R26, RZ ;  /* 0x0000001a1d1a723e */ /* 0x000fe400048078ff */
[----:B------:R-:W-:-:S02]  /*4870*/  F2FP.SATFINITE.RELU.E4M3.F32.PACK_AB_MERGE_C R28, R31, R28, RZ ;  /* 0x0000001c1f1c723e */ /* 0x000fc400048078ff */
[----:B------:R-:W-:Y:S02]  /*4880*/  F2FP.SATFINITE.RELU.E4M3.F32.PACK_AB_MERGE_C R35, R35, R30, RZ ;  /* 0x0000001e2323723e */ /* 0x000fe400048078ff */
[----:B------:R-:W-:Y:S02]  /*4890*/  F2FP.SATFINITE.RELU.E4M3.F32.PACK_AB_MERGE_C R21, R21, R12, RZ ;  /* 0x0000000c1515723e */ /* 0x000fe400048078ff */
[----:B------:R-:W-:Y:S02]  /*48a0*/  F2FP.SATFINITE.RELU.E4M3.F32.PACK_AB_MERGE_C R13, R13, R10, RZ ;  /* 0x0000000a0d0d723e */ /* 0x000fe400048078ff */
[----:B------:R-:W-:Y:S02]  /*48b0*/  LOP3.LUT R9, R9, R14, RZ, 0xfc, !PT ;  /* 0x0000000e09097212 */ /* 0x000fe400078efcff */
[----:B------:R-:W-:Y:S01]  /*48c0*/  SEL R11, R11, 0xfffffff0, !P2 ;  /* 0xfffffff00b0b7807 */ /* 0x000fe20005000000 */
[----:B------:R-:W-:Y:S06]  /*48d0*/  @P0 BRA `(.L_x_62) ;  /* 0x0000000000040947 */ /* 0x000fec0003800000 */
[----:B------:R-:W-:-:S04]  /*48e0*/  DEPBAR.LE SB0, 0x1 ;  /* 0x000080400000791a */ /* 0x000fc80000000000 */
.L_x_62:
[----:B------:R-:W-:Y:S05]  /*48f0*/  WARPSYNC.ALL ;  /* 0x0000000000007948 */ /* 0x000fea0003800000 */
[----:B------:R-:W-:Y:S01]  /*4900*/  BAR.SYNC.DEFER_BLOCKING 0x1, 0x100 ;  /* 0x0044000000007b1d */ /* 0x000fe20000010000 */
[----:B------:R-:W-:-:S04]  /*4910*/  VIADD R10, R9, UR50 ;  /* 0x00000032090a7c36 */ /* 0x000fc80008000000 */
[----:B------:R-:W-:Y:S01]  /*4920*/  IMAD.IADD R10, R10, 0x1, R11 ;  /* 0x000000010a0a7824 */ /* 0x000fe200078e020b */
[----:B------:R-:W-:Y:S01]  /*4930*/  BSSY B0, `(.L_x_63) ;  /* 0x0000016000007945 */ /* 0x000fe20003800000 */
[----:B------:R1:W-:Y:S04]  /*4940*/  STS.U16 [R9+UR50+0x4200], R20 ;  /* 0x0042001409007988 */ /* 0x0003e80008000432 */
[----:B------:R1:W-:Y:S04]  /*4950*/  STS.U16 [R9+UR50+0x4300], R24 ;  /* 0x0043001809007988 */ /* 0x0003e80008000432 */
[----:B------:R1:W-:Y:S04]  /*4960*/  STS.U16 [R9+UR50+0x4208], R26 ;  /* 0x0042081a09007988 */ /* 0x0003e80008000432 */
[----:B------:R1:W-:Y:S04]  /*4970*/  STS.U16 [R9+UR50+0x4308], R28 ;  /* 0x0043081c09007988 */ /* 0x0003e80008000432 */
[----:B------:R1:W-:Y:S04]  /*4980*/  STS.U16 [R10+0x4200], R33 ;  /* 0x004200210a007388 */ /* 0x0003e80000000400 */
[----:B------:R1:W-:Y:S04]  /*4990*/  STS.U16 [R10+0x4300], R35 ;  /* 0x004300230a007388 */ /* 0x0003e80000000400 */
[----:B------:R1:W-:Y:S04]  /*49a0*/  STS.U16 [R10+0x4208], R21 ;  /* 0x004208150a007388 */ /* 0x0003e80000000400 */
[----:B------:R1:W-:Y:S01]  /*49b0*/  STS.U16 [R10+0x4308], R13 ;  /* 0x0043080d0a007388 */ /* 0x0003e20000000400 */
[----:B------:R-:W-:Y:S01]  /*49c0*/  @!PT LDS RZ, [RZ] ;  /* 0x00000000fffff984 */ /* 0x000fe20000000800 */
[----:B------:R-:W-:Y:S01]  /*49d0*/  @!PT LDS RZ, [RZ] ;  /* 0x00000000fffff984 */ /* 0x000fe20000000800 */
[----:B------:R-:W-:Y:S01]  /*49e0*/  @!PT LDS RZ, [RZ] ;  /* 0x00000000fffff984 */ /* 0x000fe20000000800 */
[----:B------:R-:W-:Y:S01]  /*49f0*/  @!PT LDS RZ, [RZ] ;  /* 0x00000000fffff984 */ /* 0x000fe20000000800 */
[----:B------:R2:W-:Y:S06]  /*4a00*/  MEMBAR.ALL.CTA ;  /* 0x0000000000007992 */ /* 0x0005ec0000008000 */
[----:B--2---:R-:W2:Y:S02]  /*4a10*/  FENCE.VIEW.ASYNC.S ;  /* 0x00000000000073c6 */ /* 0x004ea40000000000 */
[----:B--2---:R-:W-:Y:S06]  /*4a20*/  BAR.SYNC.DEFER_BLOCKING 0x1, 0x100 ;  /* 0x0044000000007b1d */ /* 0x004fec0000010000 */
[----:B-1----:R-:W-:Y:S05]  /*4a30*/  @P0 BRA `(.L_x_64) ;  /* 0x0000000000140947 */ /* 0x002fea0003800000 */
[----:B------:R-:W-:Y:S02]  /*4a40*/  UIADD3 UR4, UP0, UR42, 0x4f0, URZ ;  /* 0x000004f02a047890 */ /* 0x000fe4000ff1e03f */
[----:B------:R-:W-:Y:S02]  /*4a50*/  UIADD3 UR44, UR50, 0x4200, URZ ;  /* 0x00004200322c7890 */ /* 0x000fe4000fffe03f */
[----:B------:R-:W-:-:S09]  /*4a60*/  UIADD3.X UR5, URZ, UR43, URZ, UP0, !UPT ;  /* 0x0000002b3f057290 */ /* 0x000fd200087fe43f */
[----:B------:R1:W-:Y:S02]  /*4a70*/  UTMASTG.3D [UR44], [UR4] ;  /* 0x0000002c040073b5 */ /* 0x0003e40008010000 */
[----:B-1----:R0:W-:Y:S02]  /*4a80*/  UTMACMDFLUSH ;  /* 0x00000000000079b7 */ /* 0x0021e40000000000 */
.L_x_64:
[----:B------:R-:W-:Y:S05]  /*4a90*/  BSYNC B0 ;  /* 0x0000000000007941 */ /* 0x000fea0003800000 */
.L_x_63:
[----:B------:R-:W-:Y:S04]  /*4aa0*/  BSSY B0, `(.L_x_65) ;  /* 0x000002e000007945 */ /* 0x000fe80003800000 */
[----:B------:R-:W-:Y:S05]  /*4ab0*/  @P1 BRA `(.L_x_66) ;  /* 0x0000000000b01947 */ /* 0x000fea0003800000 */
[----:B------:R-:W-:-:S13]  /*4ac0*/  ISETP.NE.AND P3, PT, R92, 0x3, PT ;  /* 0x000000035c00780c */ /* 0x000fda0003f65270 */
[----:B------:R-:W-:Y:S05]  /*4ad0*/  @!P3 BRA `(.L_x_67) ;  /* 0x000000000004b947 */ /* 0x000fea0003800000 */
[----:B------:R-:W-:Y:S01]  /*4ae0*/  BPT.TRAP 0x1 ;  /* 0x000000040000795c */ /* 0x000fe20000300000 */
.L_x_67:
[----:B------:R-:W-:Y:S01]  /*4af0*/  LEA R21, R98, UR50, 0x3 ;  /* 0x0000003262157c11 */ /* 0x000fe2000f8e18ff */
[----:B------:R-:W-:Y:S01]  /*4b00*/  BSSY B1, `(.L_x_68) ;  /* 0x0000004000017945 */ /* 0x000fe20003800000 */
[----:B------:R-:W-:-:S04]  /*4b10*/  SHF.L.U32 R12, R97, 0x1f, RZ ;  /* 0x0000001f610c7819 */ /* 0x000fc800000006ff */
[----:B------:R-:W1:Y:S02]  /*4b20*/  SYNCS.PHASECHK.TRANS64.TRYWAIT P2, [R21+URZ+0xc0], R12 ;  /* 0x0000c00c150075a7 */ /* 0x000e64000804017f */
[----:B-1----:R-:W-:Y:S05]  /*4b30*/  @!P2 BRA `(.L_x_69) ;  /* 0x0000004c0080a947 */ /* 0x002fea0003800000 */
.L_x_182:
[----:B------:R-:W-:Y:S05]  /*4b40*/  BSYNC B1 ;  /* 0x0000000000017941 */ /* 0x000fea0003800000 */
.L_x_68:
[----:B------:R-:W-:Y:S04]  /*4b50*/  BSSY B1, `(.L_x_70) ;  /* 0x0000011000017945 */ /* 0x000fe80003800000 */
[----:B------:R-:W-:Y:S05]  /*4b60*/  @P4 BRA `(.L_x_71) ;  /* 0x00000000003c4947 */ /* 0x000fea0003800000 */
[----:B------:R-:W-:-:S04]  /*4b70*/  IMAD R24, R98, 0x1000, R9 ;  /* 0x0000100062187824 */ /* 0x000fc800078e0209 */
[----:B------:R-:W-:Y:S01]  /*4b80*/  VIADD R8, R24, UR50 ;  /* 0x0000003218087c36 */ /* 0x000fe20008000000 */
[----:B------:R-:W-:Y:S03]  /*4b90*/  LDS.U16 R5, [R24+UR50+0x300] ;  /* 0x0003003218057984 */ /* 0x000fe60008000400 */
[----:B------:R-:W-:Y:S01]  /*4ba0*/  IMAD.IADD R15, R8, 0x1, R11 ;  /* 0x00000001080f7824 */ /* 0x000fe200078e020b */
[----:B------:R-:W-:Y:S04]  /*4bb0*/  LDS.U16 R3, [R24+UR50+0x308] ;  /* 0x0003083218037984 */ /* 0x000fe80008000400 */
[----:B------:R-:W2:Y:S04]  /*4bc0*/  LDS.U16 R8, [R24+UR50+0x200] ;  /* 0x0002003218087984 */ /* 0x000ea80008000400 */
[----:B-1----:R-:W1:Y:S04]  /*4bd0*/  LDS.U16 R12, [R24+UR50+0x208] ;  /* 0x00020832180c7984 */ /* 0x002e680008000400 */
[----:B------:R-:W-:Y:S04]  /*4be0*/  LDS.U16 R7, [R15+0x300] ;  /* 0x000300000f077984 */ /* 0x000fe80000000400 */
[----:B------:R-:W3:Y:S04]  /*4bf0*/  LDS.U16 R14, [R15+0x200] ;  /* 0x000200000f0e7984 */ /* 0x000ee80000000400 */
[----:B------:R-:W-:Y:S04]  /*4c00*/  LDS.U16 R13, [R15+0x308] ;  /* 0x000308000f0d7984 */ /* 0x000fe80000000400 */
[----:B------:R-:W4:Y:S01]  /*4c10*/  LDS.U16 R20, [R15+0x208] ;  /* 0x000208000f147984 */ /* 0x000f220000000400 */
[----:B--2---:R-:W-:-:S02]  /*4c20*/  PRMT R5, R8, 0x5410, R5 ;  /* 0x0000541008057816 */ /* 0x004fc40000000005 */
[----:B-1----:R-:W-:Y:S02]  /*4c30*/  PRMT R8, R12, 0x5410, R3 ;  /* 0x000054100c087816 */ /* 0x002fe40000000003 */
[----:B---3--:R-:W-:Y:S02]  /*4c40*/  PRMT R3, R14, 0x5410, R7 ;  /* 0x000054100e037816 */ /* 0x008fe40000000007 */
[----:B----4-:R-:W-:-:S07]  /*4c50*/  PRMT R7, R20, 0x5410, R13 ;  /* 0x0000541014077816 */ /* 0x010fce000000000d */
.L_x_71:
[----:B------:R-:W-:Y:S05]  /*4c60*/  BSYNC B1 ;  /* 0x0000000000017941 */ /* 0x000fea0003800000 */
.L_x_70:
[----:B------:R-:W-:Y:S01]  /*4c70*/  @!PT LDS RZ, [RZ] ;  /* 0x00000000fffff984 */ /* 0x000fe20000000800 */
[----:B------:R-:W-:Y:S01]  /*4c80*/  @!PT LDS RZ, [RZ] ;  /* 0x00000000fffff984 */ /* 0x000fe20000000800 */
[----:B------:R-:W-:Y:S01]  /*4c90*/  @!PT LDS RZ, [RZ] ;  /* 0x00000000fffff984 */ /* 0x000fe20000000800 */
[----:B------:R-:W-:Y:S01]  /*4ca0*/  @!PT LDS RZ, [RZ] ;  /* 0x00000000fffff984 */ /* 0x000fe20000000800 */
[----:B------:R2:W-:Y:S06]  /*4cb0*/  MEMBAR.ALL.CTA ;  /* 0x0000000000007992 */ /* 0x0005ec0000008000 */
[----:B--2---:R-:W2:Y:S01]  /*4cc0*/  FENCE.VIEW.ASYNC.S ;  /* 0x00000000000073c6 */ /* 0x004ea20000000000 */
[----:B------:R-:W-:Y:S05]  /*4cd0*/  @!P3 BRA `(.L_x_72) ;  /* 0x000000000004b947 */ /* 0x000fea0003800000 */
[----:B------:R-:W-:Y:S01]  /*4ce0*/  BPT.TRAP 0x1 ;  /* 0x000000040000795c */ /* 0x000fe20000300000 */
.L_x_72:
[----:B------:R-:W3:Y:S01]  /*4cf0*/  S2R R13, SR_CgaCtaId ;  /* 0x00000000000d7919 */ /* 0x000ee20000008800 */
[----:B-1----:R-:W-:Y:S01]  /*4d00*/  VIADD R12, R21, 0xe0 ;  /* 0x000000e0150c7836 */ /* 0x002fe20000000000 */
[----:B------:R-:W-:-:S04]  /*4d10*/  IADD3 R98, R98, 0x1, RZ ;  /* 0x0000000162627810 */ /* 0x000fc80007ffe0ff */
[----:B------:R-:W-:-:S04]  /*4d20*/  ISETP.NE.AND P2, PT, R98, 0x4, PT ;  /* 0x000000046200780c */ /* 0x000fc80003f45270 */
[----:B------:R-:W-:Y:S02]  /*4d30*/  SEL R98, R98, RZ, P2 ;  /* 0x000000ff62627207 */ /* 0x000fe40001000000 */
[----:B---3--:R-:W-:-:S04]  /*4d40*/  PRMT R12, R13, 0x654, R12 ;  /* 0x000006540d0c7816 */ /* 0x008fc8000000000c */
[----:B--2---:R1:W-:Y:S02]  /*4d50*/  SYNCS.ARRIVE.TRANS64.RED.A1T0 RZ, [R12+URZ], RZ ;  /* 0x000000ff0cff79a7 */ /* 0x0043e4000810043f */
[----:B-1----:R-:W-:-:S04]  /*4d60*/  SEL R12, RZ, 0x1, P2 ;  /* 0x00000001ff0c7807 */ /* 0x002fc80001000000 */
[----:B------:R-:W-:-:S07]  /*4d70*/  LOP3.LUT R97, R97, R12, RZ, 0x3c, !PT ;  /* 0x0000000c61617212 */ /* 0x000fce00078e3cff */
.L_x_66:
[----:B------:R-:W-:Y:S05]  /*4d80*/  BSYNC B0 ;  /* 0x0000000000007941 */ /* 0x000fea0003800000 */
.L_x_65:
[-C--:B------:R-:W-:Y:S01]  /*4d90*/  F2FP.F16.E4M3.UNPACK_B R12, R5.reuse ;  /* 0x00000005ff0c723e */ /* 0x080fe200020006ff */
[C---:B------:R-:W-:Y:S01]  /*4da0*/  FFMA R146, R93.reuse, R146, R4 ;  /* 0x000000925d927223 */ /* 0x040fe20000000004 */
[----:B------:R-:W-:Y:S01]  /*4db0*/  F2FP.F16.E4M3.UNPACK_B R20, R5.H1 ;  /* 0x00000005ff14723e */ /* 0x000fe200030006ff */
[C-C-:B------:R-:W-:Y:S01]  /*4dc0*/  FFMA R14, R93.reuse, R143, R6.reuse ;  /* 0x0000008f5d0e7223 */ /* 0x140fe20000000006 */
[----:B------:R-:W-:Y:S01]  /*4dd0*/  F2FP.F16.E4M3.UNPACK_B R24, R8 ;  /* 0x00000008ff18723e */ /* 0x000fe200020006ff */
[----:B------:R-:W-:Y:S02]  /*4de0*/  HADD2.F32 R15, -RZ, R12.H1_H1 ;  /* 0x3000000cff0f7230 */ /* 0x000fe40000004100 */
[C---:B------:R-:W-:Y:S01]  /*4df0*/  FFMA R144, R93.reuse, R144, R6 ;  /* 0x000000905d907223 */ /* 0x040fe20000000006 */
[----:B------:R-:W-:Y:S02]  /*4e00*/  HADD2.F32 R21, -RZ, R20.H0_H0 ;  /* 0x20000014ff157230 */ /* 0x000fe40000004100 */
[----:B------:R-:W-:Y:S01]  /*4e10*/  FFMA R142, R93, R142, R4 ;  /* 0x0000008e5d8e7223 */ /* 0x000fe20000000004 */
[----:B------:R-:W-:-:S02]  /*4e20*/  HADD2.F32 R13, -RZ, R12.H0_H0 ;  /* 0x2000000cff0d7230 */ /* 0x000fc40000004100 */
[----:B------:R-:W-:Y:S01]  /*4e30*/  FFMA R12, R93, R145, R4 ;  /* 0x000000915d0c7223 */ /* 0x000fe20000000004 */
[-C--:B------:R-:W-:Y:S01]  /*4e40*/  FFMA R146, R15, R147.reuse, R146 ;  /* 0x000000930f927223 */ /* 0x080fe20000000092 */
[-C--:B------:R-:W-:Y:S01]  /*4e50*/  FFMA R15, R21, R147.reuse, R14 ;  /* 0x00000093150f7223 */ /* 0x080fe2000000000e */
[----:B------:R-:W-:Y:S02]  /*4e60*/  HADD2.F32 R21, -RZ, R20.H1_H1 ;  /* 0x30000014ff157230 */ /* 0x000fe40000004100 */
[----:B------:R-:W-:Y:S01]  /*4e70*/  FFMA R13, R13, R147, R12 ;  /* 0x000000930d0d7223 */ /* 0x000fe2000000000c */
[--C-:B------:R-:W-:Y:S02]  /*4e80*/  HADD2.F32 R25, -RZ, R24.reuse.H0_H0 ;  /* 0x20000018ff197230 */ /* 0x100fe40000004100 */
[----:B------:R-:W-:Y:S01]  /*4e90*/  FFMA R12, R93, R141, R4 ;  /* 0x0000008d5d0c7223 */ /* 0x000fe20000000004 */
[----:B------:R-:W-:Y:S01]  /*4ea0*/  HADD2.F32 R27, -RZ, R24.H1_H1 ;  /* 0x30000018ff1b7230 */ /* 0x000fe20000004100 */
[----:B------:R-:W-:Y:S01]  /*4eb0*/  F2FP.F16.E4M3.UNPACK_B R14, R8.H1 ;  /* 0x00000008ff0e723e */ /* 0x000fe200030006ff */
[----:B------:R-:W-:Y:S01]  /*4ec0*/  FFMA R144, R21, R147, R144 ;  /* 0x0000009315907223 */ /* 0x000fe20000000090 */
[----:B------:R-:W-:Y:S01]  /*4ed0*/  F2FP.F16.E4M3.UNPACK_B R28, R3 ;  /* 0x00000003ff1c723e */ /* 0x000fe200020006ff */
[-C--:B------:R-:W-:Y:S01]  /*4ee0*/  FFMA R20, R25, R147.reuse, R12 ;  /* 0x0000009319147223 */ /* 0x080fe2000000000c */
[----:B------:R-:W-:Y:S01]  /*4ef0*/  FFMA R21, R27, R147, R142 ;  /* 0x000000931b157223 */ /* 0x000fe2000000008e */
[--C-:B------:R-:W-:Y:S01]  /*4f00*/  HADD2.F32 R25, -RZ, R14.reuse.H0_H0 ;  /* 0x2000000eff197230 */ /* 0x100fe20000004100 */
[----:B------:R-:W-:Y:S01]  /*4f10*/  F2FP.F16.E4M3.UNPACK_B R29, R3.H1 ;  /* 0x00000003ff1d723e */ /* 0x000fe200030006ff */
[----:B------:R-:W-:-:S02]  /*4f20*/  HADD2.F32 R27, -RZ, R14.H1_H1 ;  /* 0x3000000eff1b7230 */ /* 0x000fc40000004100 */
[C---:B------:R-:W-:Y:S01]  /*4f30*/  FFMA R14, R93.reuse, R137, R4 ;  /* 0x000000895d0e7223 */ /* 0x040fe20000000004 */
[--C-:B------:R-:W-:Y:S02]  /*4f40*/  HADD2.F32 R31, -RZ, R28.reuse.H0_H0 ;  /* 0x2000001cff1f7230 */ /* 0x100fe40000004100 */
[C-C-:B------:R-:W-:Y:S01]  /*4f50*/  FFMA R12, R93.reuse, R139, R6.reuse ;  /* 0x0000008b5d0c7223 */ /* 0x140fe20000000006 */
[C---:B------:R-:W-:Y:S01]  /*4f60*/  FFMA R140, R93.reuse, R140, R6 ;  /* 0x0000008c5d8c7223 */ /* 0x040fe20000000006 */
[----:B------:R-:W-:Y:S01]  /*4f70*/  F2FP.F16.E4M3.UNPACK_B R30, R7.H1 ;  /* 0x00000007ff1e723e */ /* 0x000fe200030006ff */
[----:B------:R-:W-:Y:S01]  /*4f80*/  FFMA R134, R93, R134, R4 ;  /* 0x000000865d867223 */ /* 0x000fe20000000004 */
[-C--:B------:R-:W-:Y:S01]  /*4f90*/  FFMA R26, R31, R147.reuse, R14 ;  /* 0x000000931f1a7223 */ /* 0x080fe2000000000e */
[----:B------:R-:W-:Y:S01]  /*4fa0*/  FFMA R24, R25, R147, R12 ;  /* 0x0000009319187223 */ /* 0x000fe2000000000c */
[----:B------:R-:W-:Y:S02]  /*4fb0*/  HADD2.F32 R31, -RZ, R29.H0_H0 ;  /* 0x2000001dff1f7230 */ /* 0x000fe40000004100 */
[----:B------:R-:W-:Y:S01]  /*4fc0*/  FFMA R12, R93, R135, R6 ;  /* 0x000000875d0c7223 */ /* 0x000fe20000000006 */
[----:B------:R-:W-:Y:S01]  /*4fd0*/  F2FP.F16.E4M3.UNPACK_B R14, R7 ;  /* 0x00000007ff0e723e */ /* 0x000fe200020006ff */
[----:B------:R-:W-:Y:S01]  /*4fe0*/  FFMA R25, R27, R147, R140 ;  /* 0x000000931b197223 */ /* 0x000fe2000000008c */
[----:B------:R-:W-:-:S02]  /*4ff0*/  HADD2.F32 R27, -RZ, R28.H1_H1 ;  /* 0x3000001cff1b7230 */ /* 0x000fc40000004100 */
[----:B------:R-:W-:Y:S01]  /*5000*/  FFMA R28, R31, R147, R12 ;  /* 0x000000931f1c7223 */ /* 0x000fe2000000000c */
[C-C-:B------:R-:W-:Y:S01]  /*5010*/  FFMA R12, R93.reuse, R133, R4.reuse ;  /* 0x000000855d0c7223 */ /* 0x140fe20000000004 */
[--C-:B------:R-:W-:Y:S02]  /*5020*/  HADD2.F32 R31, -RZ, R14.reuse.H0_H0 ;  /* 0x2000000eff1f7230 */ /* 0x100fe40000004100 */
[C---:B------:R-:W-:Y:S01]  /*5030*/  FFMA R138, R93.reuse, R138, R4 ;  /* 0x0000008a5d8a7223 */ /* 0x040fe20000000004 */
[----:B------:R-:W-:Y:S02]  /*5040*/  HADD2.F32 R33, -RZ, R14.H1_H1 ;  /* 0x3000000eff217230 */ /* 0x000fe40000004100 */
[C-C-:B------:R-:W-:Y:S01]  /*5050*/  FFMA R136, R93.reuse, R136, R6.reuse ;  /* 0x000000885d887223 */ /* 0x140fe20000000006 */
[----:B------:R-:W-:Y:S02]  /*5060*/  HADD2.F32 R29, -RZ, R29.H1_H1 ;  /* 0x3000001dff1d7230 */ /* 0x000fe40000004100 */
[----:B------:R-:W-:Y:S01]  /*5070*/  FFMA R14, R93, R131, R6 ;  /* 0x000000835d0e7223 */ /* 0x000fe20000000006 */
[----:B------:R-:W-:-:S02]  /*5080*/  HADD2.F32 R35, -RZ, R30.H0_H0 ;  /* 0x2000001eff237230 */ /* 0x000fc40000004100 */
[----:B------:R-:W-:Y:S01]  /*5090*/  FFMA R132, R93, R132, R6 ;  /* 0x000000845d847223 */ /* 0x000fe20000000006 */
[----:B------:R-:W-:Y:S02]  /*50a0*/  HADD2.F32 R37, -RZ, R30.H1_H1 ;  /* 0x3000001eff257230 */ /* 0x000fe40000004100 */
[-C--:B------:R-:W-:Y:S01]  /*50b0*/  FFMA R12, R31, R147.reuse, R12 ;  /* 0x000000931f0c7223 */ /* 0x080fe2000000000c */
[-C--:B------:R-:W-:Y:S01]  /*50c0*/  FFMA R31, R33, R147.reuse, R134 ;  /* 0x00000093211f7223 */ /* 0x080fe20000000086 */
[-C--:B------:R-:W-:Y:S01]  /*50d0*/  FFMA R27, R27, R147.reuse, R138 ;  /* 0x000000931b1b7223 */ /* 0x080fe2000000008a */
[-C--:B------:R-:W-:Y:S01]  /*50e0*/  FFMA R29, R29, R147.reuse, R136 ;  /* 0x000000931d1d7223 */ /* 0x080fe20000000088 */
[-C--:B------:R-:W-:Y:S01]  /*50f0*/  FFMA R14, R35, R147.reuse, R14 ;  /* 0x00000093230e7223 */ /* 0x080fe2000000000e */
[----:B------:R-:W-:Y:S01]  /*5100*/  FFMA R33, R37, R147, R132 ;  /* 0x0000009325217223 */ /* 0x000fe20000000084 */
[----:B------:R-:W-:Y:S02]  /*5110*/  F2FP.SATFINITE.RELU.E4M3.F32.PACK_AB_MERGE_C R146, R146, R13, RZ ;  /* 0x0000000d9292723e */ /* 0x000fe400048078ff */
[----:B------:R-:W-:-:S02]  /*5120*/  F2FP.SATFINITE.RELU.E4M3.F32.PACK_AB_MERGE_C R144, R144, R15, RZ ;  /* 0x0000000f9090723e */ /* 0x000fc400048078ff */
[----:B------:R-:W-:Y:S02]  /*5130*/  F2FP.SATFINITE.RELU.E4M3.F32.PACK_AB_MERGE_C R20, R21, R20, RZ ;  /* 0x000000141514723e */ /* 0x000fe400048078ff */
[----:B------:R-:W-:Y:S02]  /*5140*/  F2FP.SATFINITE.RELU.E4M3.F32.PACK_AB_MERGE_C R24, R25, R24, RZ ;  /* 0x000000181918723e */ /* 0x000fe400048078ff */
[----:B------:R-:W-:Y:S02]  /*5150*/  F2FP.SATFINITE.RELU.E4M3.F32.PACK_AB_MERGE_C R27, R27, R26, RZ ;  /* 0x0000001a1b1b723e */ /* 0x000fe400048078ff */
[----:B------:R-:W-:Y:S02]  /*5160*/  F2FP.SATFINITE.RELU.E4M3.F32.PACK_AB_MERGE_C R29, R29, R28, RZ ;  /* 0x0000001c1d1d723e */ /* 0x000fe400048078ff */
[----:B------:R-:W-:Y:S02]  /*5170*/  F2FP.SATFINITE.RELU.E4M3.F32.PACK_AB_MERGE_C R31, R31, R12, RZ ;  /* 0x0000000c1f1f723e */ /* 0x000fe400048078ff */
[----:B------:R-:W-:Y:S01]  /*5180*/  F2FP.SATFINITE.RELU.E4M3.F32.PACK_AB_MERGE_C R33, R33, R14, RZ ;  /* 0x0000000e2121723e */ /* 0x000fe200048078ff */
[----:B------:R-:W-:Y:S06]  /*5190*/  @P0 BRA `(.L_x_73) ;  /* 0x0000000000040947 */ /* 0x000fec0003800000 */
[----:B------:R-:W-:-:S04]  /*51a0*/  DEPBAR.LE SB0, 0x1 ;  /* 0x000080400000791a */ /* 0x000fc80000000000 */
.L_x_73:
[----:B------:R-:W-:Y:S05]  /*51b0*/  WARPSYNC.ALL ;  /* 0x0000000000007948 */ /* 0x000fea0003800000 */
[----:B------:R-:W-:Y:S06]  /*51c0*/  BAR.SYNC.DEFER_BLOCKING 0x1, 0x100 ;  /* 0x0044000000007b1d */ /* 0x000fec0000010000 */
        /* <DEDUP_REMOVED lines=19> */
[----:B------:R-:W-:Y:S02]  /*5300*/  UIADD3 UR4, UR50, 0x5200, URZ ;  /* 0x0000520032047890 */ /* 0x000fe4000fffe03f */
[----:B------:R-:W-:Y:S01]  /*5310*/  UIADD3.X UR9, URZ, UR43, URZ, UP0, !UPT ;  /* 0x0000002b3f097290 */ /* 0x000fe200087fe43f */
[----:B------:R-:W-:Y:S01]  /*5320*/  UMOV UR6, UR46 ;  /* 0x0000002e00067c82 */ /* 0x000fe20008000000 */
[----:B------:R-:W-:-:S07]  /*5330*/  UMOV UR7, UR47 ;  /* 0x0000002f00077c82 */ /* 0x000fce0008000000 */
[----:B------:R1:W-:Y:S02]  /*5340*/  UTMASTG.3D [UR4], [UR8] ;  /* 0x00000004080073b5 */ /* 0x0003e40008010000 */
[----:B-1----:R0:W-:Y:S02]  /*5350*/  UTMACMDFLUSH ;  /* 0x00000000000079b7 */ /* 0x0021e40000000000 */
.L_x_75:
[----:B------:R-:W-:Y:S05]  /*5360*/  BSYNC B0 ;  /* 0x0000000000007941 */ /* 0x000fea0003800000 */
.L_x_74:
[----:B------:R-:W-:Y:S04]  /*5370*/  BSSY B0, `(.L_x_76) ;  /* 0x000002e000007945 */ /* 0x000fe80003800000 */
[----:B------:R-:W-:Y:S05]  /*5380*/  @P1 BRA `(.L_x_77) ;  /* 0x0000000000b01947 */ /* 0x000fea0003800000 */
[----:B------:R-:W-:-:S13]  /*5390*/  ISETP.NE.AND P3, PT, R92, 0x3, PT ;  /* 0x000000035c00780c */ /* 0x000fda0003f65270 */
[----:B------:R-:W-:Y:S05]  /*53a0*/  @!P3 BRA `(.L_x_78) ;  /* 0x000000000004b947 */ /* 0x000fea0003800000 */
[----:B------:R-:W-:Y:S01]  /*53b0*/  BPT.TRAP 0x1 ;  /* 0x000000040000795c */ /* 0x000fe20000300000 */
.L_x_78:
[----:B------:R-:W-:Y:S01]  /*53c0*/  LEA R15, R98, UR50, 0x3 ;  /* 0x00000032620f7c11 */ /* 0x000fe2000f8e18ff */
[----:B------:R-:W-:Y:S01]  /*53d0*/  BSSY B1, `(.L_x_79) ;  /* 0x0000004000017945 */ /* 0x000fe20003800000 */
[----:B------:R-:W-:-:S04]  /*53e0*/  SHF.L.U32 R12, R97, 0x1f, RZ ;  /* 0x0000001f610c7819 */ /* 0x000fc800000006ff */
[----:B------:R-:W1:Y:S02]  /*53f0*/  SYNCS.PHASECHK.TRANS64.TRYWAIT P2, [R15+URZ+0xc0], R12 ;  /* 0x0000c00c0f0075a7 */ /* 0x000e64000804017f */
[----:B-1----:R-:W-:Y:S05]  /*5400*/  @!P2 BRA `(.L_x_80) ;  /* 0x000000440060a947 */ /* 0x002fea0003800000 */
.L_x_183:
[----:B------:R-:W-:Y:S05]  /*5410*/  BSYNC B1 ;  /* 0x0000000000017941 */ /* 0x000fea0003800000 */
.L_x_79:
        /* <DEDUP_REMOVED lines=17> */
.L_x_82:
[----:B------:R-:W-:Y:S05]  /*5530*/  BSYNC B1 ;  /* 0x0000000000017941 */ /* 0x000fea0003800000 */
.L_x_81:
        /* <DEDUP_REMOVED lines=8> */
.L_x_83:
[----:B------:R-:W3:Y:S01]  /*55c0*/  S2R R13, SR_CgaCtaId ;  /* 0x00000000000d7919 */ /* 0x000ee20000008800 */
[----:B-1----:R-:W-:Y:S02]  /*55d0*/  VIADD R12, R15, 0xe0 ;  /* 0x000000e00f0c7836 */ /* 0x002fe40000000000 */
[----:B------:R-:W-:-:S05]  /*55e0*/  VIADD R98, R98, 0x1 ;  /* 0x0000000162627836 */ /* 0x000fca0000000000 */
[----:B------:R-:W-:-:S04]  /*55f0*/  ISETP.NE.AND P2, PT, R98, 0x4, PT ;  /* 0x000000046200780c */ /* 0x000fc80003f45270 */
[----:B------:R-:W-:Y:S02]  /*5600*/  SEL R98, R98, RZ, P2 ;  /* 0x000000ff62627207 */ /* 0x000fe40001000000 */
[----:B---3--:R-:W-:-:S04]  /*5610*/  PRMT R12, R13, 0x654, R12 ;  /* 0x000006540d0c7816 */ /* 0x008fc8000000000c */
[----:B--2---:R1:W-:Y:S02]  /*5620*/  SYNCS.ARRIVE.TRANS64.RED.A1T0 RZ, [R12+URZ], RZ ;  /* 0x000000ff0cff79a7 */ /* 0x0043e4000810043f */
[----:B-1----:R-:W-:-:S04]  /*5630*/  SEL R12, RZ, 0x1, P2 ;  /* 0x00000001ff0c7807 */ /* 0x002fc80001000000 */
[----:B------:R-:W-:-:S07]  /*5640*/  LOP3.LUT R97, R97, R12, RZ, 0x3c, !PT ;  /* 0x0000000c61617212 */ /* 0x000fce00078e3cff */
.L_x_77:
[----:B------:R-:W-:Y:S05]  /*5650*/  BSYNC B0 ;  /* 0x0000000000007941 */ /* 0x000fea0003800000 */
.L_x_76:
        /* <DEDUP_REMOVED lines=66> */
.L_x_84:
        /* <DEDUP_REMOVED lines=27> */
.L_x_86:
[----:B------:R-:W-:Y:S05]  /*5c30*/  BSYNC B0 ;  /* 0x0000000000007941 */ /* 0x000fea0003800000 */
.L_x_85:
[----:B------:R-:W-:Y:S04]  /*5c40*/  BSSY B0, `(.L_x_87) ;  /* 0x000002f000007945 */ /* 0x000fe80003800000 */
[----:B------:R-:W-:Y:S05]  /*5c50*/  @P1 BRA `(.L_x_88) ;  /* 0x0000000000b41947 */ /* 0x000fea0003800000 */
[----:B------:R-:W-:-:S13]  /*5c60*/  ISETP.NE.AND P2, PT, R92, 0x3, PT ;  /* 0x000000035c00780c */ /* 0x000fda0003f45270 */
[----:B------:R-:W-:Y:S05]  /*5c70*/  @!P2 BRA `(.L_x_89) ;  /* 0x000000000004a947 */ /* 0x000fea0003800000 */
[----:B------:R-:W-:Y:S01]  /*5c80*/  BPT.TRAP 0x1 ;  /* 0x000000040000795c */ /* 0x000fe20000300000 */
.L_x_89:
[----:B------:R-:W-:Y:S01]  /*5c90*/  SHF.L.U32 R12, R97, 0x1f, RZ ;  /* 0x0000001f610c7819 */ /* 0x000fe200000006ff */
[----:B------:R-:W-:Y:S01]  /*5ca0*/  BSSY B1, `(.L_x_90) ;  /* 0x0000004000017945 */ /* 0x000fe20003800000 */
[----:B------:R-:W-:-:S04]  /*5cb0*/  LEA R13, R98, UR50, 0x3 ;  /* 0x00000032620d7c11 */ /* 0x000fc8000f8e18ff */
[----:B------:R-:W1:Y:S02]  /*5cc0*/  SYNCS.PHASECHK.TRANS64.TRYWAIT P1, [R13+URZ+0xc0], R12 ;  /* 0x0000c00c0d0075a7 */ /* 0x000e64000802017f */
[----:B-1----:R-:W-:Y:S05]  /*5cd0*/  @!P1 BRA `(.L_x_91) ;  /* 0x0000003c00409947 */ /* 0x002fea0003800000 */
.L_x_184:
[----:B------:R-:W-:Y:S05]  /*5ce0*/  BSYNC B1 ;  /* 0x0000000000017941 */ /* 0x000fea0003800000 */
.L_x_90:
[----:B------:R-:W-:Y:S04]  /*5cf0*/  BSSY B1, `(.L_x_92) ;  /* 0x0000011000017945 */ /* 0x000fe80003800000 */
[----:B------:R-:W-:Y:S05]  /*5d00*/  @P4 BRA `(.L_x_93) ;  /* 0x00000000003c4947 */ /* 0x000fea0003800000 */
[----:B------:R-:W-:-:S05]  /*5d10*/  IMAD R3, R98, 0x1000, R9 ;  /* 0x0000100062037824 */ /* 0x000fca00078e0209 */
[----:B------:R-:W-:Y:S01]  /*5d20*/  IADD3 R8, R3, UR50, RZ ;  /* 0x0000003203087c10 */ /* 0x000fe2000fffe0ff */
[----:B------:R-:W-:Y:S04]  /*5d30*/  LDS.U16 R5, [R3+UR50+0x300] ;  /* 0x0003003203057984 */ /* 0x000fe80008000400 */
        /* <DEDUP_REMOVED lines=12> */
.L_x_93:
[----:B------:R-:W-:Y:S05]  /*5e00*/  BSYNC B1 ;  /* 0x0000000000017941 */ /* 0x000fea0003800000 */
.L_x_92:
        /* <DEDUP_REMOVED lines=8> */
.L_x_94:
[----:B-1----:R-:W1:Y:S01]  /*5e90*/  S2R R12, SR_CgaCtaId ;  /* 0x00000000000c7919 */ /* 0x002e620000008800 */
[C---:B------:R-:W-:Y:S01]  /*5ea0*/  LEA R11, R98.reuse, UR50, 0x3 ;  /* 0x00000032620b7c11 */ /* 0x040fe2000f8e18ff */
[----:B------:R-:W-:-:S04]  /*5eb0*/  VIADD R98, R98, 0x1 ;  /* 0x0000000162627836 */ /* 0x000fc80000000000 */
[----:B------:R-:W-:Y:S01]  /*5ec0*/  VIADD R11, R11, 0xe0 ;  /* 0x000000e00b0b7836 */ /* 0x000fe20000000000 */
[----:B------:R-:W-:-:S04]  /*5ed0*/  ISETP.NE.AND P1, PT, R98, 0x4, PT ;  /* 0x000000046200780c */ /* 0x000fc80003f25270 */
[----:B------:R-:W-:Y:S02]  /*5ee0*/  SEL R98, R98, RZ, P1 ;  /* 0x000000ff62627207 */ /* 0x000fe40000800000 */
[----:B-1----:R-:W-:Y:S02]  /*5ef0*/  PRMT R11, R12, 0x654, R11 ;  /* 0x000006540c0b7816 */ /* 0x002fe4000000000b */
[----:B------:R-:W-:Y:S02]  /*5f00*/  SEL R12, RZ, 0x1, P1 ;  /* 0x00000001ff0c7807 */ /* 0x000fe40000800000 */
[----:B--2---:R1:W-:Y:S02]  /*5f10*/  SYNCS.ARRIVE.TRANS64.RED.A1T0 RZ, [R11+URZ], RZ ;  /* 0x000000ff0bff79a7 */ /* 0x0043e4000810043f */
[----:B------:R-:W-:-:S07]  /*5f20*/  LOP3.LUT R97, R97, R12, RZ, 0x3c, !PT ;  /* 0x0000000c61617212 */ /* 0x000fce00078e3cff */
.L_x_88:
[----:B------:R-:W-:Y:S05]  /*5f30*/  BSYNC B0 ;  /* 0x0000000000007941 */ /* 0x000fea0003800000 */
.L_x_87:
[----:B------:R-:W-:Y:S01]  /*5f40*/  F2FP.F16.E4M3.UNPACK_B R15, R7.H1 ;  /* 0x00000007ff0f723e */ /* 0x000fe200030006ff */
[C---:B------:R-:W-:Y:S01]  /*5f50*/  FFMA R100, R93.reuse, R100, R6 ;  /* 0x000000645d647223 */ /* 0x040fe20000000006 */
[----:B-1----:R-:W-:Y:S01]  /*5f60*/  F2FP.F16.E4M3.UNPACK_B R11, R5 ;  /* 0x00000005ff0b723e */ /* 0x002fe200020006ff */
[C-C-:B------:R-:W-:Y:S01]  /*5f70*/  FFMA R12, R93.reuse, R113, R4.reuse ;  /* 0x000000715d0c7223 */ /* 0x140fe20000000004 */
[----:B------:R-:W-:Y:S01]  /*5f80*/  F2FP.F16.E4M3.UNPACK_B R5, R5.H1 ;  /* 0x00000005ff05723e */ /* 0x000fe200030006ff */
[----:B------:R-:W-:Y:S02]  /*5f90*/  HADD2.F32 R21, -RZ, R15.H1_H1 ;  /* 0x3000000fff157230 */ /* 0x000fe40000004100 */
[C-C-:B------:R-:W-:Y:S01]  /*5fa0*/  FFMA R114, R93.reuse, R114, R4.reuse ;  /* 0x000000725d727223 */ /* 0x140fe20000000004 */
[--C-:B------:R-:W-:Y:S02]  /*5fb0*/  HADD2.F32 R13, -RZ, R11.reuse.H0_H0 ;  /* 0x2000000bff0d7230 */ /* 0x100fe40000004100 */
[----:B------:R-:W-:Y:S01]  /*5fc0*/  FFMA R14, R93, R109, R4 ;  /* 0x0000006d5d0e7223 */ /* 0x000fe20000000004 */
[----:B------:R-:W-:-:S02]  /*5fd0*/  HADD2.F32 R11, -RZ, R11.H1_H1 ;  /* 0x3000000bff0b7230 */ /* 0x000fc40000004100 */
[-C--:B------:R-:W-:Y:S01]  /*5fe0*/  FFMA R31, R21, R147.reuse, R100 ;  /* 0x00000093151f7223 */ /* 0x080fe20000000064 */
[----:B------:R-:W-:Y:S01]  /*5ff0*/  FFMA R110, R93, R110, R4 ;  /* 0x0000006e5d6e7223 */ /* 0x000fe20000000004 */
[----:B------:R-:W-:Y:S01]  /*6000*/  FFMA R21, R13, R147, R12 ;  /* 0x000000930d157223 */ /* 0x000fe2000000000c */
[--C-:B------:R-:W-:Y:S01]  /*6010*/  HADD2.F32 R13, -RZ, R5.reuse.H0_H0 ;  /* 0x20000005ff0d7230 */ /* 0x100fe20000004100 */
[----:B------:R-:W-:Y:S01]  /*6020*/  F2FP.F16.E4M3.UNPACK_B R12, R8 ;  /* 0x00000008ff0c723e */ /* 0x000fe200020006ff */
[----:B------:R-:W-:Y:S02]  /*6030*/  HADD2.F32 R5, -RZ, R5.H1_H1 ;  /* 0x30000005ff057230 */ /* 0x000fe40000004100 */
[C-C-:B------:R-:W-:Y:S01]  /*6040*/  FFMA R24, R93.reuse, R105, R4.reuse ;  /* 0x000000695d187223 */ /* 0x140fe20000000004 */
[C-C-:B------:R-:W-:Y:S01]  /*6050*/  FFMA R106, R93.reuse, R106, R4.reuse ;  /* 0x0000006a5d6a7223 */ /* 0x140fe20000000004 */
[C-C-:B------:R-:W-:Y:S01]  /*6060*/  FFMA R28, R93.reuse, R101, R4.reuse ;  /* 0x000000655d1c7223 */ /* 0x140fe20000000004 */
[C---:B------:R-:W-:Y:S01]  /*6070*/  FFMA R102, R93.reuse, R102, R4 ;  /* 0x000000665d667223 */ /* 0x040fe20000000004 */
[C-C-:B------:R-:W-:Y:S01]  /*6080*/  FFMA R112, R93.reuse, R112, R6.reuse ;  /* 0x000000705d707223 */ /* 0x140fe20000000006 */
[----:B------:R-:W-:Y:S01]  /*6090*/  F2FP.F16.E4M3.UNPACK_B R8, R8.H1 ;  /* 0x00000008ff08723e */ /* 0x000fe200030006ff */
[----:B------:R-:W-:Y:S01]  /*60a0*/  FFMA R4, R93, R111, R6 ;  /* 0x0000006f5d047223 */ /* 0x000fe20000000006 */
[-C--:B------:R-:W-:Y:S01]  /*60b0*/  FFMA R114, R11, R147.reuse, R114 ;  /* 0x000000930b727223 */ /* 0x080fe20000000072 */
[----:B------:R-:W-:Y:S01]  /*60c0*/  FFMA R112, R5, R147, R112 ;  /* 0x0000009305707223 */ /* 0x000fe20000000070 */
[----:B------:R-:W-:-:S02]  /*60d0*/  HADD2.F32 R11, -RZ, R12.H0_H0 ;  /* 0x2000000cff0b7230 */ /* 0x000fc40000004100 */
[----:B------:R-:W-:Y:S01]  /*60e0*/  FFMA R25, R13, R147, R4 ;  /* 0x000000930d197223 */ /* 0x000fe20000000004 */
[--C-:B------:R-:W-:Y:S02]  /*60f0*/  HADD2.F32 R5, -RZ, R8.reuse.H0_H0 ;  /* 0x20000008ff057230 */ /* 0x100fe40000004100 */
[----:B------:R-:W-:Y:S01]  /*6100*/  FFMA R20, R93, R107, R6 ;  /* 0x0000006b5d147223 */ /* 0x000fe20000000006 */
[----:B------:R-:W-:Y:S01]  /*6110*/  F2FP.F16.E4M3.UNPACK_B R4, R3 ;  /* 0x00000003ff04723e */ /* 0x000fe200020006ff */
[-C--:B------:R-:W-:Y:S01]  /*6120*/  FFMA R14, R11, R147.reuse, R14 ;  /* 0x000000930b0e7223 */ /* 0x080fe2000000000e */
[----:B------:R-:W-:Y:S02]  /*6130*/  HADD2.F32 R11, -RZ, R8.H1_H1 ;  /* 0x30000008ff0b7230 */ /* 0x000fe40000004100 */
[----:B------:R-:W-:Y:S01]  /*6140*/  FFMA R20, R5, R147, R20 ;  /* 0x0000009305147223 */ /* 0x000fe20000000014 */
[----:B------:R-:W-:Y:S01]  /*6150*/  FFMA R108, R93, R108, R6 ;  /* 0x0000006c5d6c7223 */ /* 0x000fe20000000006 */
[----:B------:R-:W-:Y:S01]  /*6160*/  HADD2.F32 R5, -RZ, R4.H0_H0 ;  /* 0x20000004ff057230 */ /* 0x000fe20000004100 */
[----:B------:R-:W-:Y:S01]  /*6170*/  F2FP.F16.E4M3.UNPACK_B R3, R3.H1 ;  /* 0x00000003ff03723e */ /* 0x000fe200030006ff */
[----:B------:R-:W-:Y:S01]  /*6180*/  HADD2.F32 R13, -RZ, R12.H1_H1 ;  /* 0x3000000cff0d7230 */ /* 0x000fe20000004100 */
[----:B------:R-:W-:Y:S01]  /*6190*/  F2FP.F16.E4M3.UNPACK_B R7, R7 ;  /* 0x00000007ff07723e */ /* 0x000fe200020006ff */
[-C--:B------:R-:W-:Y:S01]  /*61a0*/  FFMA R29, R11, R147.reuse, R108 ;  /* 0x000000930b1d7223 */ /* 0x080fe2000000006c */
[----:B------:R-:W-:Y:S01]  /*61b0*/  FFMA R24, R5, R147, R24 ;  /* 0x0000009305187223 */ /* 0x000fe20000000018 */
[----:B------:R-:W-:-:S02]  /*61c0*/  HADD2.F32 R5, -RZ, R3.H0_H0 ;  /* 0x20000003ff057230 */ /* 0x000fc40000004100 */
[----:B------:R-:W-:Y:S01]  /*61d0*/  FFMA R27, R13, R147, R110 ;  /* 0x000000930d1b7223 */ /* 0x000fe2000000006e */
[----:B------:R-:W-:Y:S02]  /*61e0*/  HADD2.F32 R11, -RZ, R7.H0_H0 ;  /* 0x20000007ff0b7230 */ /* 0x000fe40000004100 */
[C-C-:B------:R-:W-:Y:S01]  /*61f0*/  FFMA R26, R93.reuse, R103, R6.reuse ;  /* 0x000000675d1a7223 */ /* 0x140fe20000000006 */
[C-C-:B------:R-:W-:Y:S01]  /*6200*/  FFMA R104, R93.reuse, R104, R6.reuse ;  /* 0x000000685d687223 */ /* 0x140fe20000000006 */
[----:B------:R-:W-:Y:S02]  /*6210*/  HADD2.F32 R13, -RZ, R4.H1_H1 ;  /* 0x30000004ff0d7230 */ /* 0x000fe40000004100 */
[----:B------:R-:W-:Y:S01]  /*6220*/  FFMA R6, R93, R99, R6 ;  /* 0x000000635d067223 */ /* 0x000fe20000000006 */
[----:B------:R-:W-:Y:S02]  /*6230*/  HADD2.F32 R3, -RZ, R3.H1_H1 ;  /* 0x30000003ff037230 */ /* 0x000fe40000004100 */
[----:B------:R-:W-:Y:S01]  /*6240*/  FFMA R5, R5, R147, R26 ;  /* 0x0000009305057223 */ /* 0x000fe2000000001a */
[----:B------:R-:W-:-:S02]  /*6250*/  HADD2.F32 R7, -RZ, R7.H1_H1 ;  /* 0x30000007ff077230 */ /* 0x000fc40000004100 */
[-C--:B------:R-:W-:Y:S01]  /*6260*/  FFMA R13, R13, R147.reuse, R106 ;  /* 0x000000930d0d7223 */ /* 0x080fe2000000006a */
[----:B------:R-:W-:Y:S02]  /*6270*/  HADD2.F32 R15, -RZ, R15.H0_H0 ;  /* 0x2000000fff0f7230 */ /* 0x000fe40000004100 */
[-C--:B------:R-:W-:Y:S01]  /*6280*/  FFMA R104, R3, R147.reuse, R104 ;  /* 0x0000009303687223 */ /* 0x080fe20000000068 */
[-C--:B------:R-:W-:Y:S01]  /*6290*/  FFMA R11, R11, R147.reuse, R28 ;  /* 0x000000930b0b7223 */ /* 0x080fe2000000001c */
[----:B------:R-:W-:Y:S01]  /*62a0*/  FFMA R102, R7, R147, R102 ;  /* 0x0000009307667223 */ /* 0x000fe20000000066 */
[----:B------:R-:W-:Y:S01]  /*62b0*/  F2FP.SATFINITE.RELU.E4M3.F32.PACK_AB_MERGE_C R114, R114, R21, RZ ;  /* 0x000000157272723e */ /* 0x000fe200048078ff */
[----:B------:R-:W-:Y:S01]  /*62c0*/  FFMA R6, R15, R147, R6 ;  /* 0x000000930f067223 */ /* 0x000fe20000000006 */
[----:B------:R-:W-:Y:S02]  /*62d0*/  F2FP.SATFINITE.RELU.E4M3.F32.PACK_AB_MERGE_C R112, R112, R25, RZ ;  /* 0x000000197070723e */ /* 0x000fe400048078ff */
[----:B------:R-:W-:-:S02]  /*62e0*/  F2FP.SATFINITE.RELU.E4M3.F32.PACK_AB_MERGE_C R14, R27, R14, RZ ;  /* 0x0000000e1b0e723e */ /* 0x000fc400048078ff */
[----:B------:R-:W-:Y:S02]  /*62f0*/  F2FP.SATFINITE.RELU.E4M3.F32.PACK_AB_MERGE_C R20, R29, R20, RZ ;  /* 0x000000141d14723e */ /* 0x000fe400048078ff */
[----:B------:R-:W-:Y:S02]  /*6300*/  F2FP.SATFINITE.RELU.E4M3.F32.PACK_AB_MERGE_C R13, R13, R24, RZ ;  /* 0x000000180d0d723e */ /* 0x000fe400048078ff */
[----:B------:R-:W-:Y:S02]  /*6310*/  F2FP.SATFINITE.RELU.E4M3.F32.PACK_AB_MERGE_C R5, R104, R5, RZ ;  /* 0x000000056805723e */ /* 0x000fe400048078ff */
[----:B------:R-:W-:Y:S02]  /*6320*/  F2FP.SATFINITE.RELU.E4M3.F32.PACK_AB_MERGE_C R11, R102, R11, RZ ;  /* 0x0000000b660b723e */ /* 0x000fe400048078ff */
[----:B------:R-:W-:Y:S01]  /*6330*/  F2FP.SATFINITE.RELU.E4M3.F32.PACK_AB_MERGE_C R31, R31, R6, RZ ;  /* 0x000000061f1f723e */ /* 0x000fe200048078ff */
[----:B------:R-:W-:Y:S06]  /*6340*/  @P0 BRA `(.L_x_95) ;  /* 0x0000000000040947 */ /* 0x000fec0003800000 */
[----:B------:R-:W-:-:S04]  /*6350*/  DEPBAR.LE SB0, 0x1 ;  /* 0x000080400000791a */ /* 0x000fc80000000000 */
.L_x_95:
[----:B------:R-:W-:Y:S05]  /*6360*/  WARPSYNC.ALL ;  /* 0x0000000000007948 */ /* 0x000fea0003800000 */
[----:B------:R-:W-:Y:S01]  /*6370*/  BAR.SYNC.DEFER_BLOCKING 0x1, 0x100 ;  /* 0x0044000000007b1d */ /* 0x000fe20000010000 */
[----:B------:R-:W-:-:S05]  /*6380*/  IADD3 R16, P1, R16, UR38, RZ ;  /* 0x0000002610107c10 */ /* 0x000fca000ff3e0ff */
        /* <DEDUP_REMOVED lines=25> */
.L_x_97:
[----:B------:R-:W-:Y:S05]  /*6520*/  BSYNC B0 ;  /* 0x0000000000007941 */ /* 0x000fea0003800000 */
.L_x_96:
[----:B------:R-:W-:Y:S01]  /*6530*/  ULDC.64 UR4, c[0x0][0x8f8] ;  /* 0x00023e0000047ab9 */ /* 0x000fe20000000a00 */
[----:B------:R-:W-:Y:S01]  /*6540*/  IADD3.X R17, R17, UR37, RZ, P1, !PT ;  /* 0x0000002511117c10 */ /* 0x000fe20008ffe4ff */
[----:B------:R-:W-:Y:S01]  /*6550*/  UMOV UR47, 0xffffffff ;  /* 0xffffffff002f7882 */ /* 0x000fe20000000000 */
[----:B------:R-:W-:Y:S01]  /*6560*/  ISETP.GE.U32.AND P0, PT, R16, UR4, PT ;  /* 0x0000000410007c0c */ /* 0x000fe2000bf06070 */
[----:B------:R-:W-:Y:S01]  /*6570*/  IMAD.MOV.U32 R89, RZ, RZ, -0x1 ;  /* 0xffffffffff597424 */ /* 0x000fe200078e00ff */
[----:B------:R-:W-:Y:S01]  /*6580*/  PRMT R3, RZ, 0x7610, R3 ;  /* 0x00007610ff037816 */ /* 0x000fe20000000003 */
[----:B------:R-:W-:Y:S01]  /*6590*/  IMAD.MOV.U32 R88, RZ, RZ, -0x1 ;  /* 0xffffffffff587424 */ /* 0x000fe200078e00ff */
[----:B------:R-:W-:-:S13]  /*65a0*/  ISETP.GE.U32.AND.EX P0, PT, R17, UR5, PT, P0 ;  /* 0x0000000511007c0c */ /* 0x000fda000bf06100 */
[----:B------:R-:W-:Y:S05]  /*65b0*/  @P0 BRA `(.L_x_98) ;  /* 0x0000000400640947 */ /* 0x000fea0003800000 */
[----:B------:R-:W1:Y:S01]  /*65c0*/  S2R R24, SR_CTAID.X ;  /* 0x0000000000187919 */ /* 0x000e620000002500 */
[----:B------:R-:W2:Y:S01]  /*65d0*/  LDC.64 R10, c[0x0][0x8d0] ;  /* 0x00023400ff0a7b82 */ /* 0x000ea20000000a00 */
[----:B------:R-:W-:Y:S01]  /*65e0*/  ULDC UR4, c[0x0][0x150] ;  /* 0x0000540000047ab9 */ /* 0x000fe20000000800 */
[----:B------:R-:W-:Y:S01]  /*65f0*/  IMAD.MOV.U32 R8, RZ, RZ, R16 ;  /* 0x000000ffff087224 */ /* 0x000fe200078e0010 */
[----:B------:R-:W3:Y:S01]  /*6600*/  S2R R26, SR_CTAID.Y ;  /* 0x00000000001a7919 */ /* 0x000ee20000002600 */
[----:B------:R-:W-:-:S04]  /*6610*/  MOV R9, R17 ;  /* 0x0000001100097202 */ /* 0x000fc80000000f00 */
[----:B------:R-:W4:Y:S08]  /*6620*/  LDC R27, c[0x0][0x144] ;  /* 0x00005100ff1b7b82 */ /* 0x000f300000000800 */
[----:B------:R-:W3:Y:S08]  /*6630*/  LDC R12, c[0x0][0x8d8] ;  /* 0x00023600ff0c7b82 */ /* 0x000ef00000000800 */
[----:B------:R-:W3:Y:S01]  /*6640*/  LDC.64 R20, c[0x0][0x8c8] ;  /* 0x00023200ff147b82 */ /* 0x000ee20000000a00 */
[----:B--2---:R-:W-:-:S04]  /*6650*/  ISETP.NE.U32.AND P0, PT, R10, RZ, PT ;  /* 0x000000ff0a00720c */ /* 0x004fc80003f05070 */
[----:B------:R-:W-:Y:S02]  /*6660*/  ISETP.NE.AND.EX P0, PT, R11, RZ, PT, P0 ;  /* 0x000000ff0b00720c */ /* 0x000fe40003f05300 */
[----:B-1----:R-:W-:-:S05]  /*6670*/  I2FP.F32.U32 R3, R24 ;  /* 0x0000001800037245 */ /* 0x002fca0000201000 */
[----:B------:R-:W-:-:S04]  /*6680*/  FMUL R3, R3, UR4 ;  /* 0x0000000403037c20 */ /* 0x000fc80008400000 */
[----:B------:R1:W2:Y:S02]  /*6690*/  F2I.U32.TRUNC.NTZ R25, R3 ;  /* 0x0000000300197305 */ /* 0x0002a4000020f000 */
[----:B----4-:R-:W-:Y:S05]  /*66a0*/  @!P0 BRA `(.L_x_99) ;  /* 0x0000000000288947 */ /* 0x010fea0003800000 */
[----:B-1----:R-:W1:Y:S02]  /*66b0*/  LDC R3, c[0x0][0x8dc] ;  /* 0x00023700ff037b82 */ /* 0x002e640000000800 */
[----:B-1----:R-:W-:-:S05]  /*66c0*/  IADD3 R3, P0, R16, R3, RZ ;  /* 0x0000000310037210 */ /* 0x002fca0007f1e0ff */
[----:B------:R-:W-:-:S04]  /*66d0*/  IMAD.X R13, RZ, RZ, R17, P0 ;  /* 0x000000ffff0d7224 */ /* 0x000fc800000e0611 */
[----:B------:R-:W-:-:S04]  /*66e0*/  IMAD.WIDE.U32 R4, R13, R10, RZ ;  /* 0x0000000a0d047225 */ /* 0x000fc800078e00ff */
[----:B------:R-:W-:-:S04]  /*66f0*/  IMAD.WIDE.U32 R6, P0, R3, R11, R4 ;  /* 0x0000000b03067225 */ /* 0x000fc80007800004 */
[----:B------:R-:W-:-:S04]  /*6700*/  IMAD.WIDE.U32 R4, R3, R10, RZ ;  /* 0x0000000a03047225 */ /* 0x000fc800078e00ff */
[----:B------:R-:W-:Y:S01]  /*6710*/  IMAD.X R9, RZ, RZ, RZ, P0 ;  /* 0x000000ffff097224 */ /* 0x000fe200000e06ff */
[----:B------:R-:W-:Y:S01]  /*6720*/  IADD3 RZ, P0, R5, R6, RZ ;  /* 0x0000000605ff7210 */ /* 0x000fe20007f1e0ff */
[----:B------:R-:W-:-:S04]  /*6730*/  IMAD.MOV.U32 R8, RZ, RZ, R7 ;  /* 0x000000ffff087224 */ /* 0x000fc800078e0007 */
[----:B------:R-:W-:-:S08]  /*6740*/  IMAD.WIDE.U32.X R8, R13, R11, R8, P0 ;  /* 0x0000000b0d087225 */ /* 0x000fd000000e0408 */
.L_x_99:
[-CC-:B---3--:R-:W-:Y:S01]  /*6750*/  SHF.R.U64 R33, R8, R12.reuse, R9.reuse ;  /* 0x0000000c08217219 */ /* 0x188fe20000001209 */
[----:B------:R-:W3:Y:S01]  /*6760*/  LDC.64 R14, c[0x0][0x8e8] ;  /* 0x00023a00ff0e7b82 */ /* 0x000ee20000000a00 */
[----:B-1----:R-:W-:Y:S01]  /*6770*/  SHF.R.U32.HI R3, RZ, R12, R9 ;  /* 0x0000000cff037219 */ /* 0x002fe20000011609 */
[----:B--2---:R-:W-:Y:S01]  /*6780*/  IMAD.MOV R25, RZ, RZ, -R25 ;  /* 0x000000ffff197224 */ /* 0x004fe200078e0a19 */
[----:B------:R-:W-:Y:S01]  /*6790*/  IADD3 R7, P0, RZ, -R33, RZ ;  /* 0x80000021ff077210 */ /* 0x000fe20007f1e0ff */
[----:B------:R-:W-:Y:S02]  /*67a0*/  ULDC UR4, c[0x0][0x154] ;  /* 0x0000550000047ab9 */ /* 0x000fe40000000800 */
[----:B------:R-:W-:Y:S02]  /*67b0*/  IMAD R30, R27, R25, R24 ;  /* 0x000000191b1e7224 */ /* 0x000fe400078e0218 */
[----:B------:R-:W1:Y:S01]  /*67c0*/  LDC R8, c[0x0][0x8c0] ;  /* 0x00023000ff087b82 */ /* 0x000e620000000800 */
[----:B------:R-:W-:-:S02]  /*67d0*/  IMAD.X R3, RZ, RZ, ~R3, P0 ;  /* 0x000000ffff037224 */ /* 0x000fc400000e0e03 */
[----:B------:R-:W-:-:S04]  /*67e0*/  IMAD.WIDE.U32 R4, R7, R20, R16 ;  /* 0x0000001407047225 */ /* 0x000fc800078e0010 */
[----:B------:R-:W-:Y:S01]  /*67f0*/  IMAD R6, R3, R20, RZ ;  /* 0x0000001403067224 */ /* 0x000fe200078e02ff */
[----:B------:R-:W2:Y:S03]  /*6800*/  LDC R28, c[0x0][0x8b0] ;  /* 0x00022c00ff1c7b82 */ /* 0x000ea60000000800 */
[----:B------:R-:W-:Y:S02]  /*6810*/  IMAD R3, R7, R21, R6 ;  /* 0x0000001507037224 */ /* 0x000fe400078e0206 */
[----:B------:R-:W-:Y:S02]  /*6820*/  IMAD.MOV.U32 R7, RZ, RZ, 0x1 ;  /* 0x00000001ff077424 */ /* 0x000fe400078e00ff */
[----:B------:R-:W-:Y:S01]  /*6830*/  IMAD.IADD R3, R5, 0x1, R3 ;  /* 0x0000000105037824 */ /* 0x000fe200078e0203 */
[----:B------:R-:W4:Y:S01]  /*6840*/  LDC R32, c[0x0][0x900] ;  /* 0x00024000ff207b82 */ /* 0x000f220000000800 */
[----:B------:R-:W-:-:S02]  /*6850*/  I2FP.F32.U32 R5, R26 ;  /* 0x0000001a00057245 */ /* 0x000fc40000201000 */
[----:B---3--:R-:W-:-:S03]  /*6860*/  ISETP.NE.U32.AND P0, PT, R14, RZ, PT ;  /* 0x000000ff0e00720c */ /* 0x008fc60003f05070 */
[----:B------:R-:W-:Y:S01]  /*6870*/  FMUL R6, R5, UR4 ;  /* 0x0000000405067c20 */ /* 0x000fe20008400000 */
[----:B------:R-:W-:Y:S01]  /*6880*/  ISETP.NE.AND.EX P0, PT, R15, RZ, PT, P0 ;  /* 0x000000ff0f00720c */ /* 0x000fe20003f05300 */
[----:B------:R-:W3:Y:S01]  /*6890*/  LDC R21, c[0x0][0x148] ;  /* 0x00005200ff157b82 */ /* 0x000ee20000000800 */
[-CC-:B-1----:R-:W-:Y:S01]  /*68a0*/  SHF.R.U64 R12, R4, R8.reuse, R3.reuse ;  /* 0x00000008040c7219 */ /* 0x182fe20000001203 */
[----:B------:R1:W1:Y:S01]  /*68b0*/  F2I.U32.TRUNC.NTZ R20, R6 ;  /* 0x0000000600147305 */ /* 0x000262000020f000 */
[----:B------:R-:W-:Y:S02]  /*68c0*/  SHF.R.U32.HI R3, RZ, R8, R3 ;  /* 0x00000008ff037219 */ /* 0x000fe40000011603 */
[----:B------:R-:W-:-:S03]  /*68d0*/  MOV R5, 0xffffffff ;  /* 0xffffffff00057802 */ /* 0x000fc60000000f00 */
[----:B------:R-:W1:Y:S01]  /*68e0*/  LDC R24, c[0x0][0x8a8] ;  /* 0x00022a00ff187b82 */ /* 0x000e620000000800 */
[-CC-:B--2---:R-:W-:Y:S02]  /*68f0*/  SHF.R.U64 R10, R12, R28.reuse, R3.reuse ;  /* 0x0000001c0c0a7219 */ /* 0x184fe40000001203 */
[----:B------:R-:W-:-:S05]  /*6900*/  SHF.R.U32.HI R3, RZ, R28, R3 ;  /* 0x0000001cff037219 */ /* 0x000fca0000011603 */
[----:B------:R-:W2:Y:S01]  /*6910*/  LDC R27, c[0x0][0x8f0] ;  /* 0x00023c00ff1b7b82 */ /* 0x000ea20000000800 */
[-C--:B----4-:R-:W-:Y:S02]  /*6920*/  SHF.L.U32 R4, R5, R32.reuse, RZ ;  /* 0x0000002005047219 */ /* 0x090fe400000006ff */
[--C-:B------:R-:W-:Y:S02]  /*6930*/  SHF.R.U64 R13, R10, R32, R3.reuse ;  /* 0x000000200a0d7219 */ /* 0x100fe40000001203 */
[----:B------:R-:W-:Y:S02]  /*6940*/  LOP3.LUT R25, RZ, R4, RZ, 0x33, !PT ;  /* 0x00000004ff197212 */ /* 0x000fe400078e33ff */
[-C--:B------:R-:W-:Y:S01]  /*6950*/  SHF.R.U32.HI R5, RZ, R32.reuse, R3 ;  /* 0x00000020ff057219 */ /* 0x080fe20000011603 */
[----:B------:R-:W4:Y:S01]  /*6960*/  LDC R29, c[0x0][0x8e0] ;  /* 0x00023800ff1d7b82 */ /* 0x000f220000000800 */
[----:B------:R-:W-:Y:S01]  /*6970*/  SHF.L.U32 R89, R7, R32, RZ ;  /* 0x0000002007597219 */ /* 0x000fe200000006ff */
[----:B------:R-:W-:-:S06]  /*6980*/  IMAD.MOV.U32 R4, RZ, RZ, R13 ;  /* 0x000000ffff047224 */ /* 0x000fcc00078e000d */
[----:B------:R-:W1:Y:S01]  /*6990*/  LDC R31, c[0x0][0x8b8] ;  /* 0x00022e00ff1f7b82 */ /* 0x000e620000000800 */
[----:B------:R-:W-:Y:S05]  /*69a0*/  @!P0 BRA `(.L_x_100) ;  /* 0x0000000000288947 */ /* 0x000fea0003800000 */
[----:B------:R-:W5:Y:S02]  /*69b0*/  LDC R4, c[0x0][0x8f4] ;  /* 0x00023d00ff047b82 */ /* 0x000f640000000800 */
[----:B-----5:R-:W-:-:S05]  /*69c0*/  IADD3 R3, P0, R13, R4, RZ ;  /* 0x000000040d037210 */ /* 0x020fca0007f1e0ff */
[----:B------:R-:W-:-:S04]  /*69d0*/  IMAD.X R11, RZ, RZ, R5, P0 ;  /* 0x000000ffff0b7224 */ /* 0x000fc800000e0605 */
[----:B------:R-:W-:-:S04]  /*69e0*/  IMAD.WIDE.U32 R4, R11, R14, RZ ;  /* 0x0000000e0b047225 */ /* 0x000fc800078e00ff */
[----:B-1----:R-:W-:-:S04]  /*69f0*/  IMAD.WIDE.U32 R6, P0, R3, R15, R4 ;  /* 0x0000000f03067225 */ /* 0x002fc80007800004 */
[----:B------:R-:W-:-:S04]  /*6a00*/  IMAD.WIDE.U32 R4, R3, R14, RZ ;  /* 0x0000000e03047225 */ /* 0x000fc800078e00ff */
[----:B------:R-:W-:Y:S01]  /*6a10*/  IMAD.X R9, RZ, RZ, RZ, P0 ;  /* 0x000000ffff097224 */ /* 0x000fe200000e06ff */
[----:B------:R-:W-:Y:S01]  /*6a20*/  IADD3 RZ, P0, R5, R6, RZ ;  /* 0x0000000605ff7210 */ /* 0x000fe20007f1e0ff */
[----:B------:R-:W-:-:S04]  /*6a30*/  IMAD.MOV.U32 R8, RZ, RZ, R7 ;  /* 0x000000ffff087224 */ /* 0x000fc800078e0007 */
[----:B------:R-:W-:-:S08]  /*6a40*/  IMAD.WIDE.U32.X R4, R11, R15, R8, P0 ;  /* 0x0000000f0b047225 */ /* 0x000fd000000e0408 */
.L_x_100:
[----:B------:R-:W-:Y:S01]  /*6a50*/  ISETP.NE.AND P0, PT, R2, 0x1, PT ;  /* 0x000000010200780c */ /* 0x000fe20003f05270 */
[----:B-1----:R-:W-:Y:S01]  /*6a60*/  IMAD.MOV R20, RZ, RZ, -R20 ;  /* 0x000000ffff147224 */ /* 0x002fe200078e0a14 */
[----:B--2---:R-:W-:Y:S02]  /*6a70*/  SHF.R.U64 R3, R4, R27, R5 ;  /* 0x0000001b04037219 */ /* 0x004fe40000001205 */
[----:B------:R-:W-:Y:S02]  /*6a80*/  LOP3.LUT R10, R10, R25, RZ, 0xc0, !PT ;  /* 0x000000190a0a7212 */ /* 0x000fe400078ec0ff */
[----:B------:R-:W-:Y:S01]  /*6a90*/  IADD3 R5, R24, -0x1, RZ ;  /* 0xffffffff18057810 */ /* 0x000fe20007ffe0ff */
[----:B------:R-:W-:Y:S01]  /*6aa0*/  IMAD.MOV R4, RZ, RZ, -R3 ;  /* 0x000000ffff047224 */ /* 0x000fe200078e0a03 */
[----:B------:R-:W-:Y:S01]  /*6ab0*/  R2UR UR47, R33 ;  /* 0x00000000212f72ca */ /* 0x000fe200000e0000 */
[----:B------:R-:W-:Y:S01]  /*6ac0*/  IMAD R89, R89, R3, R10 ;  /* 0x0000000359597224 */ /* 0x000fe200078e020a */
[----:B------:R-:W-:Y:S01]  /*6ad0*/  LOP3.LUT R12, R12, R5, RZ, 0xc0, !PT ;  /* 0x000000050c0c7212 */ /* 0x000fe200078ec0ff */
[----:B----4-:R-:W-:-:S02]  /*6ae0*/  IMAD R3, R4, R29, R13 ;  /* 0x0000001d04037224 */ /* 0x010fc400078e020d */
[----:B---3--:R-:W-:Y:S02]  /*6af0*/  @P0 IMAD R30, R21, R20, R26 ;  /* 0x00000014151e0224 */ /* 0x008fe400078e021a */
[----:B------:R-:W-:Y:S02]  /*6b00*/  IMAD R4, R3, R24, R12 ;  /* 0x0000001803047224 */ /* 0x000fe400078e020c */
[----:B------:R-:W-:Y:S02]  /*6b10*/  IMAD R89, R89, R31, R30 ;  /* 0x0000001f59597224 */ /* 0x000fe400078e021e */
[----:B------:R-:W-:-:S03]  /*6b20*/  IMAD.MOV.U32 R3, RZ, RZ, 0x1 ;  /* 0x00000001ff037424 */ /* 0x000fc600078e00ff */
[----:B------:R-:W-:Y:S02]  /*6b30*/  SEL R88, R4, R89, !P0 ;  /* 0x0000005904587207 */ /* 0x000fe40004000000 */
[----:B------:R-:W-:-:S07]  /*6b40*/  SEL R89, R89, R4, !P0 ;  /* 0x0000000459597207 */ /* 0x000fce0004000000 */
.L_x_98:
[----:B------:R-:W-:Y:S01]  /*6b50*/  LOP3.LUT P0, RZ, R3, 0xff, RZ, 0xc0, !PT ;  /* 0x000000ff03ff7812 */ /* 0x000fe2000780c0ff */
[----:B------:R-:W-:Y:S01]  /*6b60*/  UIMAD.WIDE.U32 UR4, UR51, -0x55555555, URZ ;  /* 0xaaaaaaab330478a5 */ /* 0x000fe2000f8e003f */
[----:B------:R-:W-:-:S03]  /*6b70*/  IMAD.MOV.U32 R147, RZ, RZ, R0 ;  /* 0x000000ffff937224 */ /* 0x000fc600078e0000 */
[----:B------:R-:W-:-:S04]  /*6b80*/  USHF.R.U32.HI UR4, URZ, 0x3, UR5 ;  /* 0x000000033f047899 */ /* 0x000fc80008011605 */
[----:B------:R-:W-:-:S04]  /*6b90*/  UIMAD UR4, UR4, -0xc, UR51 ;  /* 0xfffffff4040478a4 */ /* 0x000fc8000f8e0233 */
[----:B------:R-:W-:Y:S08]  /*6ba0*/  @P0 BRA `(.L_x_101) ;  /* 0xffffffac00140947 */ /* 0x000ff0000383ffff */
[----:B------:R-:W-:-:S04]  /*6bb0*/  DEPBAR.LE SB0, 0x0 ;  /* 0x000080000000791a */ /* 0x000fc80000000000 */
[----:B------:R-:W-:Y:S05]  /*6bc0*/  EXIT ;  /* 0x000000000000794d */ /* 0x000fea0003800000 */
.L_x_13:
[----:B------:R-:W-:Y:S01]  /*6bd0*/  ULDC.64 UR4, c[0x0][0x8f8] ;  /* 0x00023e0000047ab9 */ /* 0x000fe20000000a00 */
[----:B------:R-:W-:Y:S01]  /*6be0*/  PRMT R12, RZ, 0x7610, R12 ;  /* 0x00007610ff0c7816 */ /* 0x000fe2000000000c */
[----:B------:R-:W-:Y:S01]  /*6bf0*/  IMAD.MOV.U32 R20, RZ, RZ, -0x1 ;  /* 0xffffffffff147424 */ /* 0x000fe200078e00ff */
[----:B------:R-:W-:Y:S01]  /*6c00*/  ISETP.GE.U32.AND P1, PT, R16, UR4, PT ;  /* 0x0000000410007c0c */ /* 0x000fe2000bf26070 */
[----:B------:R-:W-:Y:S02]  /*6c10*/  IMAD.MOV.U32 R7, RZ, RZ, -0x1 ;  /* 0xffffffffff077424 */ /* 0x000fe400078e00ff */
[----:B------:R-:W-:Y:S01]  /*6c20*/  IMAD.MOV.U32 R6, RZ, RZ, -0x1 ;  /* 0xffffffffff067424 */ /* 0x000fe200078e00ff */
[----:B------:R-:W-:-:S13]  /*6c30*/  ISETP.GE.U32.AND.EX P1, PT, R17, UR5, PT, P1 ;  /* 0x0000000511007c0c */ /* 0x000fda000bf26110 */
[----:B------:R-:W-:Y:S05]  /*6c40*/  @P1 BRA `(.L_x_102) ;  /* 0x0000000400281947 */ /* 0x000fea0003800000 */
[----:B------:R-:W2:Y:S01]  /*6c50*/  LDC.64 R20, c[0x0][0x8d0] ;  /* 0x00023400ff147b82 */ /* 0x000ea20000000a00 */
[----:B------:R-:W-:Y:S01]  /*6c60*/  MOV R14, R16 ;  /* 0x00000010000e7202 */ /* 0x000fe20000000f00 */
[----:B------:R-:W-:-:S06]  /*6c70*/  IMAD.MOV.U32 R15, RZ, RZ, R17 ;  /* 0x000000ffff0f7224 */ /* 0x000fcc00078e0011 */
[----:B------:R-:W3:Y:S08]  /*6c80*/  LDC R26, c[0x0][0x8d8] ;  /* 0x00023600ff1a7b82 */ /* 0x000ef00000000800 */
[----:B------:R-:W4:Y:S01]  /*6c90*/  LDC.64 R28, c[0x0][0x8c8] ;  /* 0x00023200ff1c7b82 */ /* 0x000f220000000a00 */
[----:B--2---:R-:W-:-:S04]  /*6ca0*/  ISETP.NE.U32.AND P1, PT, R20, RZ, PT ;  /* 0x000000ff1400720c */ /* 0x004fc80003f25070 */
[----:B------:R-:W-:-:S13]  /*6cb0*/  ISETP.NE.AND.EX P1, PT, R21, RZ, PT, P1 ;  /* 0x000000ff1500720c */ /* 0x000fda0003f25310 */
[----:B---34-:R-:W-:Y:S05]  /*6cc0*/  @!P1 BRA `(.L_x_103) ;  /* 0x0000000000289947 */ /* 0x018fea0003800000 */
[----:B------:R-:W2:Y:S02]  /*6cd0*/  LDC R7, c[0x0][0x8dc] ;  /* 0x00023700ff077b82 */ /* 0x000ea40000000800 */
[----:B--2---:R-:W-:-:S05]  /*6ce0*/  IADD3 R15, P1, R16, R7, RZ ;  /* 0x00000007100f7210 */ /* 0x004fca0007f3e0ff */
        /* <DEDUP_REMOVED lines=8> */
.L_x_103:
[----:B------:R-:W2:Y:S01]  /*6d70*/  LDC.64 R30, c[0x0][0x8e8] ;  /* 0x00023a00ff1e7b82 */ /* 0x000ea20000000a00 */
[-CC-:B------:R-:W-:Y:S01]  /*6d80*/  SHF.R.U64 R22, R14, R26.reuse, R15.reuse ;  /* 0x0000001a0e167219 */ /* 0x180fe2000000120f */
[----:B------:R-:W-:Y:S01]  /*6d90*/  IMAD.MOV.U32 R32, RZ, RZ, 0x1 ;  /* 0x00000001ff207424 */ /* 0x000fe200078e00ff */
[----:B------:R-:W-:Y:S02]  /*6da0*/  SHF.R.U32.HI R6, RZ, R26, R15 ;  /* 0x0000001aff067219 */ /* 0x000fe4000001160f */
[----:B------:R-:W-:-:S03]  /*6db0*/  IADD3 R13, P1, RZ, -R22, RZ ;  /* 0x80000016ff0d7210 */ /* 0x000fc60007f3e0ff */
[----:B------:R-:W3:Y:S02]  /*6dc0*/  LDC R14, c[0x0][0x8c0] ;  /* 0x00023000ff0e7b82 */ /* 0x000ee40000000800 */
[----:B------:R-:W-:-:S04]  /*6dd0*/  IMAD.X R7, RZ, RZ, ~R6, P1 ;  /* 0x000000ffff077224 */ /* 0x000fc800008e0e06 */
[-C--:B------:R-:W-:Y:S02]  /*6de0*/  IMAD R12, R7, R28.reuse, RZ ;  /* 0x0000001c070c7224 */ /* 0x080fe400078e02ff */
[----:B------:R-:W4:Y:S01]  /*6df0*/  LDC R26, c[0x0][0x8b0] ;  /* 0x00022c00ff1a7b82 */ /* 0x000f220000000800 */
[----:B------:R-:W-:-:S04]  /*6e00*/  IMAD.WIDE.U32 R6, R13, R28, R16 ;  /* 0x0000001c0d067225 */ /* 0x000fc800078e0010 */
[----:B------:R-:W-:Y:S01]  /*6e10*/  IMAD R13, R13, R29, R12 ;  /* 0x0000001d0d0d7224 */ /* 0x000fe200078e020c */
[----:B------:R-:W-:Y:S02]  /*6e20*/  MOV R12, 0xffffffff ;  /* 0xffffffff000c7802 */ /* 0x000fe40000000f00 */
[----:B------:R-:W5:Y:S01]  /*6e30*/  LDC R27, c[0x0][0x900] ;  /* 0x00024000ff1b7b82 */ /* 0x000f620000000800 */
[----:B------:R-:W-:Y:S01]  /*6e40*/  IMAD.IADD R7, R7, 0x1, R13 ;  /* 0x0000000107077824 */ /* 0x000fe200078e020d */
[----:B--2---:R-:W-:-:S04]  /*6e50*/  ISETP.NE.U32.AND P1, PT, R30, RZ, PT ;  /* 0x000000ff1e00720c */ /* 0x004fc80003f25070 */
[----:B------:R-:W-:Y:S02]  /*6e60*/  ISETP.NE.AND.EX P1, PT, R31, RZ, PT, P1 ;  /* 0x000000ff1f00720c */ /* 0x000fe40003f25310 */
[----:B------:R-:W2:Y:S01]  /*6e70*/  LDC R25, c[0x0][0x8a8] ;  /* 0x00022a00ff197b82 */ /* 0x000ea20000000800 */
[-CC-:B---3--:R-:W-:Y:S02]  /*6e80*/  SHF.R.U64 R20, R6, R14.reuse, R7.reuse ;  /* 0x0000000e06147219 */ /* 0x188fe40000001207 */
[----:B------:R-:W-:-:S05]  /*6e90*/  SHF.R.U32.HI R7, RZ, R14, R7 ;  /* 0x0000000eff077219 */ /* 0x000fca0000011607 */
[----:B------:R-:W3:Y:S01]  /*6ea0*/  LDC R28, c[0x0][0x8f0] ;  /* 0x00023c00ff1c7b82 */ /* 0x000ee20000000800 */
[-CC-:B----4-:R-:W-:Y:S02]  /*6eb0*/  SHF.R.U64 R23, R20, R26.reuse, R7.reuse ;  /* 0x0000001a14177219 */ /* 0x190fe40000001207 */
[----:B------:R-:W-:-:S05]  /*6ec0*/  SHF.R.U32.HI R6, RZ, R26, R7 ;  /* 0x0000001aff067219 */ /* 0x000fca0000011607 */
[----:B------:R-:W4:Y:S01]  /*6ed0*/  LDC R29, c[0x0][0x8e0] ;  /* 0x00023800ff1d7b82 */ /* 0x000f220000000800 */
[-CC-:B-----5:R-:W-:Y:S02]  /*6ee0*/  SHF.R.U64 R26, R23, R27.reuse, R6.reuse ;  /* 0x0000001b171a7219 */ /* 0x1a0fe40000001206 */
[-C--:B------:R-:W-:Y:S02]  /*6ef0*/  SHF.L.U32 R12, R12, R27.reuse, RZ ;  /* 0x0000001b0c0c7219 */ /* 0x080fe400000006ff */
[----:B------:R-:W-:Y:S01]  /*6f00*/  SHF.R.U32.HI R7, RZ, R27, R6 ;  /* 0x0000001bff077219 */ /* 0x000fe20000011606 */
[----:B------:R-:W-:Y:S01]  /*6f10*/  IMAD.MOV.U32 R6, RZ, RZ, R26 ;  /* 0x000000ffff067224 */ /* 0x000fe200078e001a */
[----:B------:R-:W-:Y:S01]  /*6f20*/  LOP3.LUT R34, RZ, R12, RZ, 0x33, !PT ;  /* 0x0000000cff227212 */ /* 0x000fe200078e33ff */
[----:B------:R-:W1:Y:S01]  /*6f30*/  LDC R33, c[0x0][0x8b8] ;  /* 0x00022e00ff217b82 */ /* 0x000e620000000800 */
[----:B------:R-:W-:Y:S05]  /*6f40*/  @!P1 BRA `(.L_x_104) ;  /* 0x0000000000289947 */ /* 0x000fea0003800000 */
[----:B------:R-:W5:Y:S02]  /*6f50*/  LDC R15, c[0x0][0x8f4] ;  /* 0x00023d00ff0f7b82 */ /* 0x000f640000000800 */
[----:B-----5:R-:W-:-:S05]  /*6f60*/  IADD3 R15, P1, R26, R15, RZ ;  /* 0x0000000f1a0f7210 */ /* 0x020fca0007f3e0ff */
        /* <DEDUP_REMOVED lines=8> */
.L_x_104:
[----:B------:R-:W-:Y:S01]  /*6ff0*/  ISETP.NE.AND P1, PT, R2, 0x1, PT ;  /* 0x000000010200780c */ /* 0x000fe20003f25270 */
[----:B------:R-:W-:Y:S01]  /*7000*/  IMAD.MOV.U32 R12, RZ, RZ, 0x1 ;  /* 0x00000001ff0c7424 */ /* 0x000fe200078e00ff */
[----:B---3--:R-:W-:Y:S02]  /*7010*/  SHF.R.U64 R6, R6, R28, R7 ;  /* 0x0000001c06067219 */ /* 0x008fe40000001207 */
[----:B------:R-:W-:Y:S02]  /*7020*/  SHF.L.U32 R32, R32, R27, RZ ;  /* 0x0000001b20207219 */ /* 0x000fe400000006ff */
[----:B------:R-:W-:Y:S01]  /*7030*/  LOP3.LUT R5, R23, R34, RZ, 0xc0, !PT ;  /* 0x0000002217057212 */ /* 0x000fe200078ec0ff */
[----:B------:R-:W-:Y:S01]  /*7040*/  IMAD.MOV R7, RZ, RZ, -R6 ;  /* 0x000000ffff077224 */ /* 0x000fe200078e0a06 */
[----:B--2---:R-:W-:-:S03]  /*7050*/  IADD3 R13, R25, -0x1, RZ ;  /* 0xffffffff190d7810 */ /* 0x004fc60007ffe0ff */
[----:B------:R-:W-:Y:S02]  /*7060*/  IMAD R5, R32, R6, R5 ;  /* 0x0000000620057224 */ /* 0x000fe400078e0205 */
[----:B------:R-:W-:Y:S01]  /*7070*/  @P1 IMAD R10, R11, R24, R4 ;  /* 0x000000180b0a1224 */ /* 0x000fe200078e0204 */
[----:B------:R-:W-:Y:S01]  /*7080*/  LOP3.LUT R11, R20, R13, RZ, 0xc0, !PT ;  /* 0x0000000d140b7212 */ /* 0x000fe200078ec0ff */
[----:B----4-:R-:W-:Y:S02]  /*7090*/  IMAD R4, R7, R29, R26 ;  /* 0x0000001d07047224 */ /* 0x010fe400078e021a */
[----:B-1----:R-:W-:Y:S02]  /*70a0*/  IMAD R10, R5, R33, R10 ;  /* 0x00000021050a7224 */ /* 0x002fe400078e020a */
[----:B------:R-:W-:Y:S02]  /*70b0*/  IMAD R5, R4, R25, R11 ;  /* 0x0000001904057224 */ /* 0x000fe400078e020b */
[----:B------:R-:W-:-:S03]  /*70c0*/  IMAD.MOV.U32 R6, RZ, RZ, R22 ;  /* 0x000000ffff067224 */ /* 0x000fc600078e0016 */
[----:B------:R-:W-:Y:S02]  /*70d0*/  SEL R7, R5, R10, !P1 ;  /* 0x0000000a05077207 */ /* 0x000fe40004800000 */
[----:B------:R-:W-:-:S07]  /*70e0*/  SEL R20, R10, R5, !P1 ;  /* 0x000000050a147207 */ /* 0x000fce0004800000 */
.L_x_102:
[----:B------:R-:W-:-:S08]  /*70f0*/  NOP ;  /* 0x0000000000007918 */ /* 0x000fd00000000000 */
[----:B------:R-:W2:-:S00]  /*7100*/  USETMAXREG.DEALLOC.CTAPOOL 0x28 ;  /* 0x00000028000079c8 */ /* 0x000e8000080e0500 */
[----:B--2---:R-:W-:-:S13]  /*7110*/  ISETP.NE.AND P1, PT, R3, 0x1, PT ;  /* 0x000000010300780c */ /* 0x004fda0003f25270 */
[----:B-1----:R-:W-:Y:S05]  /*7120*/  @!P1 EXIT ;  /* 0x000000000000994d */ /* 0x002fea0003800000 */
[----:B------:R-:W-:Y:S05]  /*7130*/  @!P4 BRA `(.L_x_105) ;  /* 0x0000001000b4c947 */ /* 0x000fea0003800000 */
[----:B------:R-:W-:-:S13]  /*7140*/  ISETP.NE.OR P0, PT, R3, 0x2, P0 ;  /* 0x000000020300780c */ /* 0x000fda0000705670 */
[----:B------:R-:W-:Y:S05]  /*7150*/  @P0 EXIT ;  /* 0x000000000000094d */ /* 0x000fea0003800000 */
[----:B------:R-:W-:-:S13]  /*7160*/  LOP3.LUT P1, RZ, R12, 0xff, RZ, 0xc0, !PT ;  /* 0x000000ff0cff7812 */ /* 0x000fda000782c0ff */
[----:B------:R-:W-:Y:S05]  /*7170*/  @!P1 BRA `(.L_x_106) ;  /* 0x0000000000189947 */ /* 0x000fea0003800000 */
[----:B------:R-:W-:Y:S01]  /*7180*/  UMOV UR4, 0x400 ;  /* 0x0000040000047882 */ /* 0x000fe20000000000 */
[----:B------:R-:W-:Y:S01]  /*7190*/  IMAD.MOV.U32 R3, RZ, RZ, RZ ;  /* 0x000000ffff037224 */ /* 0x000fe200078e00ff */
[----:B------:R-:W-:-:S04]  /*71a0*/  ULEA UR4, UR36, UR4, 0x18 ;  /* 0x0000000424047291 */ /* 0x000fc8000f8ec03f */
[----:B------:R-:W-:-:S05]  /*71b0*/  SHF.L.U32 R3, R3, 0x1f, RZ ;  /* 0x0000001f03037819 */ /* 0x000fca00000006ff */
[----:B------:R-:W1:Y:S02]  /*71c0*/  SYNCS.PHASECHK.TRANS64.TRYWAIT P0, [UR4+0x108], R3 ;  /* 0x00010803ff0075a7 */ /* 0x000e640008000144 */
[----:B-1----:R-:W-:Y:S05]  /*71d0*/  @!P0 BRA `(.L_x_107) ;  /* 0x0000002800148947 */ /* 0x002fea0003800000 */
.L_x_106:
[----:B-1----:R-:W-:Y:S01]  /*71e0*/  PRMT R3, RZ, 0x7610, R3 ;  /* 0x00007610ff037816 */ /* 0x002fe20000000003 */
[----:B------:R-:W-:Y:S06]  /*71f0*/  @P3 BRA `(.L_x_108) ;  /* 0x0000000000243947 */ /* 0x000fec0003800000 */
[----:B------:R-:W-:Y:S02]  /*7200*/  ULDC.64 UR4, c[0x0][0x588] ;  /* 0x0001620000047ab9 */ /* 0x000fe40000000a00 */
[----:B------:R-:W-:-:S04]  /*7210*/  ISETP.NE.U32.AND P0, PT, RZ, UR4, PT ;  /* 0x00000004ff007c0c */ /* 0x000fc8000bf05070 */
[----:B------:R-:W-:-:S13]  /*7220*/  ISETP.NE.AND.EX P0, PT, RZ, UR5, PT, P0 ;  /* 0x00000005ff007c0c */ /* 0x000fda000bf05300 */
[----:B------:R-:W-:Y:S05]  /*7230*/  @!P0 BRA `(.L_x_109) ;  /* 0x00000000000c8947 */ /* 0x000fea0003800000 */
[----:B------:R1:W5:Y:S01]  /*7240*/  LDG.E R8, desc[UR40][R8.64] ;  /* 0x0000002808087981 */ /* 0x000362000c1e1900 */
[----:B------:R-:W-:Y:S01]  /*7250*/  IMAD.MOV.U32 R3, RZ, RZ, 0x1 ;  /* 0x00000001ff037424 */ /* 0x000fe200078e00ff */
[----:B------:R-:W-:Y:S06]  /*7260*/  BRA `(.L_x_108) ;  /* 0x0000000000087947 */ /* 0x000fec0003800000 */
.L_x_109:
[----:B------:R-:W2:Y:S01]  /*7270*/  LDC R8, c[0x0][0x580] ;  /* 0x00016000ff087b82 */ /* 0x000ea20000000800 */
[----:B------:R-:W-:-:S07]  /*7280*/  MOV R3, 0x1 ;  /* 0x0000000100037802 */ /* 0x000fce0000000f00 */
.L_x_108:
[----:B-1----:R-:W-:Y:S01]  /*7290*/  IMAD.MOV.U32 R9, RZ, RZ, 0x1 ;  /* 0x00000001ff097424 */ /* 0x002fe200078e00ff */
[----:B------:R-:W-:Y:S06]  /*72a0*/  @!P1 BRA `(.L_x_110) ;  /* 0x0000000c00e09947 */ /* 0x000fec0003800000 */
[----:B------:R-:W1:Y:S01]  /*72b0*/  LDC R10, c[0x0][0x900] ;  /* 0x00024000ff0a7b82 */ /* 0x000e620000000800 */
[----:B------:R-:W-:Y:S01]  /*72c0*/  IMAD.MOV.U32 R5, RZ, RZ, -0x1 ;  /* 0xffffffffff057424 */ /* 0x000fe200078e00ff */
[----:B------:R-:W-:Y:S01]  /*72d0*/  LOP3.LUT R11, R0, 0x2, RZ, 0xfc, !PT ;  /* 0x00000002000b7812 */ /* 0x000fe200078efcff */
[----:B------:R-:W-:Y:S01]  /*72e0*/  IMAD.MOV.U32 R9, RZ, RZ, 0x1 ;  /* 0x00000001ff097424 */ /* 0x000fe200078e00ff */
[----:B------:R-:W-:Y:S01]  /*72f0*/  ULDC.64 UR6, c[0x0][0x198] ;  /* 0x0000660000067ab9 */ /* 0x000fe20000000a00 */
[----:B------:R-:W-:Y:S01]  /*7300*/  ULDC.64 UR14, c[0x0][0x588] ;  /* 0x00016200000e7ab9 */ /* 0x000fe20000000a00 */
[----:B------:R-:W-:Y:S01]  /*7310*/  ULDC.64 UR22, c[0x0][0x8f8] ;  /* 0x00023e0000167ab9 */ /* 0x000fe20000000a00 */
[----:B------:R-:W-:Y:S01]  /*7320*/  ULDC.64 UR24, c[0x0][0x590] ;  /* 0x0001640000187ab9 */ /* 0x000fe20000000a00 */
[----:B------:R-:W3:Y:S01]  /*7330*/  LDC R12, c[0x0][0x8a8] ;  /* 0x00022a00ff0c7b82 */ /* 0x000ee20000000800 */
[-C--:B-1----:R-:W-:Y:S02]  /*7340*/  SHF.L.U32 R5, R5, R10.reuse, RZ ;  /* 0x0000000a05057219 */ /* 0x082fe400000006ff */
[----:B------:R-:W-:Y:S01]  /*7350*/  SHF.L.U32 R10, R9, R10, RZ ;  /* 0x0000000a090a7219 */ /* 0x000fe200000006ff */
[----:B------:R-:W-:Y:S01]  /*7360*/  IMAD.MOV.U32 R9, RZ, RZ, 0x1 ;  /* 0x00000001ff097424 */ /* 0x000fe200078e00ff */
[----:B------:R-:W-:Y:S01]  /*7370*/  LOP3.LUT R13, RZ, R5, RZ, 0x33, !PT ;  /* 0x00000005ff0d7212 */ /* 0x000fe200078e33ff */
[----:B---3--:R-:W-:-:S07]  /*7380*/  VIADD R12, R12, 0xffffffff ;  /* 0xffffffff0c0c7836 */ /* 0x008fce0000000000 */
.L_x_142:
[----:B------:R-:W-:Y:S02]  /*7390*/  ISETP.NE.U32.AND P0, PT, RZ, UR24, PT ;  /* 0x00000018ff007c0c */ /* 0x000fe4000bf05070 */
[----:B------:R-:W-:Y:S02]  /*73a0*/  R2UR UR11, R20 ;  /* 0x00000000140b72ca */ /* 0x000fe400000e0000 */
[----:B------:R-:W-:Y:S02]  /*73b0*/  R2UR UR10, R7 ;  /* 0x00000000070a72ca */ /* 0x000fe400000e0000 */
[----:B------:R-:W-:-:S09]  /*73c0*/  ISETP.NE.AND.EX P0, PT, RZ, UR25, PT, P0 ;  /* 0x00000019ff007c0c */ /* 0x000fd2000bf05300 */
[----:B------:R-:W-:Y:S02]  /*73d0*/  USHF.L.U32 UR11, UR11, 0x7, URZ ;  /* 0x000000070b0b7899 */ /* 0x000fe4000800063f */
[----:B------:R-:W-:Y:S02]  /*73e0*/  USHF.L.U32 UR10, UR10, 0x7, URZ ;  /* 0x000000070a0a7899 */ /* 0x000fe4000800063f */
[----:B--234-:R-:W-:Y:S10]  /*73f0*/  @!P0 BRA `(.L_x_111) ;  /* 0x00000000002c8947 */ /* 0x01cff40003800000 */
[----:B------:R-:W-:-:S04]  /*7400*/  ISETP.NE.U32.AND P1, PT, RZ, UR14, PT ;  /* 0x0000000eff007c0c */ /* 0x000fc8000bf25070 */
[----:B------:R-:W-:-:S13]  /*7410*/  ISETP.NE.AND.EX P1, PT, RZ, UR15, PT, P1 ;  /* 0x0000000fff007c0c */ /* 0x000fda000bf25310 */
[----:B------:R-:W-:Y:S05]  /*7420*/  @!P1 BRA `(.L_x_112) ;  /* 0x0000000000189947 */ /* 0x000fea0003800000 */
[----:B------:R-:W1:Y:S01]  /*7430*/  LDC.64 R4, c[0x0][0x588] ;  /* 0x00016200ff047b82 */ /* 0x000e620000000a00 */
[----:B------:R-:W-:-:S04]  /*7440*/  IMAD R3, R6, UR24, RZ ;  /* 0x0000001806037c24 */ /* 0x000fc8000f8e02ff */
[----:B-1----:R-:W-:-:S05]  /*7450*/  IMAD.WIDE R4, R3, 0x4, R4 ;  /* 0x0000000403047825 */ /* 0x002fca00078e0204 */
[----:B--2--5:R3:W5:Y:S01]  /*7460*/  LDG.E R8, desc[UR40][R4.64] ;  /* 0x0000002804087981 */ /* 0x024762000c1e1900 */
[----:B------:R-:W-:Y:S01]  /*7470*/  MOV R3, 0x1 ;  /* 0x0000000100037802 */ /* 0x000fe20000000f00 */
[----:B------:R-:W-:Y:S06]  /*7480*/  BRA `(.L_x_111) ;  /* 0x0000000000087947 */ /* 0x000fec0003800000 */
.L_x_112:
[----:B--2--5:R-:W1:Y:S01]  /*7490*/  LDC R8, c[0x0][0x580] ;  /* 0x00016000ff087b82 */ /* 0x024e620000000800 */
[----:B------:R-:W-:-:S07]  /*74a0*/  IMAD.MOV.U32 R3, RZ, RZ, 0x1 ;  /* 0x00000001ff037424 */ /* 0x000fce00078e00ff */
.L_x_111:
[----:B------:R-:W-:Y:S05]  /*74b0*/  @!P0 BRA `(.L_x_113) ;  /* 0x00000000001c8947 */ /* 0x000fea0003800000 */
[----:B------:R-:W-:-:S13]  /*74c0*/  LOP3.LUT P2, RZ, R3, 0xff, RZ, 0xc0, !PT ;  /* 0x000000ff03ff7812 */ /* 0x000fda000784c0ff */
[----:B---3--:R-:W3:Y:S02]  /*74d0*/  @!P2 LDC.64 R4, c[0x0][0x588] ;  /* 0x00016200ff04ab82 */ /* 0x008ee40000000a00 */
[----:B---3--:R-:W-:-:S04]  /*74e0*/  @!P2 ISETP.NE.U32.AND P0, PT, R4, RZ, PT ;  /* 0x000000ff0400a20c */ /* 0x008fc80003f05070 */
[----:B------:R-:W-:Y:S02]  /*74f0*/  @!P2 ISETP.NE.AND.EX P1, PT, R5, RZ, PT, P0 ;  /* 0x000000ff0500a20c */ /* 0x000fe40003f25300 */
[----:B-12--5:R-:W-:Y:S02]  /*7500*/  @P2 FSETP.EQ.AND P0, PT, R8, RZ, PT ;  /* 0x000000ff0800220b */ /* 0x026fe40003f02000 */
[----:B------:R-:W-:Y:S01]  /*7510*/  @!P2 PLOP3.LUT P0, PT, P1, PT, PT, 0x8, 0x0 ;  /* 0x000000000000a81c */ /* 0x000fe20000f0e170 */
[----:B------:R-:W-:-:S12]  /*7520*/  BRA `(.L_x_114) ;  /* 0x0000000000047947 */ /* 0x000fd80003800000 */
.L_x_113:
[----:B-12--5:R-:W-:-:S13]  /*7530*/  FSETP.EQ.AND P0, PT, R8, RZ, PT ;  /* 0x000000ff0800720b */ /* 0x026fda0003f02000 */
.L_x_114:
[----:B------:R-:W-:Y:S02]  /*7540*/  ISETP.NE.AND P2, PT, R11, 0x3, PT ;  /* 0x000000030b00780c */ /* 0x000fe40003f45270 */
[----:B------:R-:W-:-:S04]  /*7550*/  ELECT P1, URZ, PT ;  /* 0x00000000003f782f */ /* 0x000fc80003820000 */
[----:B------:R-:W-:-:S07]  /*7560*/  PLOP3.LUT P0, PT, P1, P0, PT, 0x20, 0x0 ;  /* 0x000000000000781c */ /* 0x000fce0000f00470 */
[----:B------:R-:W-:Y:S06]  /*7570*/  @!P2 BRA `(.L_x_115) ;  /* 0x000000000004a947 */ /* 0x000fec0003800000 */
[----:B------:R-:W-:Y:S01]  /*7580*/  BPT.TRAP 0x1 ;  /* 0x000000040000795c */ /* 0x000fe20000300000 */
.L_x_115:
[----:B------:R-:W1:Y:S01]  /*7590*/  S2UR UR36, SR_CgaCtaId ;  /* 0x00000000002479c3 */ /* 0x000e620000008800 */
[----:B------:R-:W-:Y:S01]  /*75a0*/  UMOV UR4, 0x400 ;  /* 0x0000040000047882 */ /* 0x000fe20000000000 */
[----:B---3--:R-:W-:Y:S01]  /*75b0*/  SHF.L.U32 R4, R9, 0x1f, RZ ;  /* 0x0000001f09047819 */ /* 0x008fe200000006ff */
[----:B-1----:R-:W-:-:S09]  /*75c0*/  ULEA UR5, UR36, UR4, 0x18 ;  /* 0x0000000424057291 */ /* 0x002fd2000f8ec03f */
[----:B------:R-:W1:Y:S02]  /*75d0*/  SYNCS.PHASECHK.TRANS64.TRYWAIT P1, [UR5+0xe0], R4 ;  /* 0x0000e004ff0075a7 */ /* 0x000e640008020145 */
[----:B-1----:R-:W-:Y:S05]  /*75e0*/  @!P1 BRA `(.L_x_116) ;  /* 0x0000002400289947 */ /* 0x002fea0003800000 */
.L_x_185:
[----:B------:R-:W-:Y:S04]  /*75f0*/  BSSY B0, `(.L_x_117) ;  /* 0x000000e000007945 */ /* 0x000fe80003800000 */
[----:B------:R-:W-:Y:S05]  /*7600*/  @!P0 BRA `(.L_x_118) ;  /* 0x0000000000308947 */ /* 0x000fea0003800000 */
[----:B------:R-:W-:Y:S01]  /*7610*/  R2UR UR12, R6 ;  /* 0x00000000060c72ca */ /* 0x000fe200000e0000 */
[----:B------:R-:W-:Y:S02]  /*7620*/  UIADD3 UR16, UP0, UR6, 0x3f0, URZ ;  /* 0x000003f006107890 */ /* 0x000fe4000ff1e03f */
[----:B------:R-:W-:Y:S02]  /*7630*/  UIADD3 UR8, UR5, 0x200, URZ ;  /* 0x0000020005087890 */ /* 0x000fe4000fffe03f */
[----:B------:R-:W-:Y:S02]  /*7640*/  UIADD3 UR9, UR5, 0xc0, URZ ;  /* 0x000000c005097890 */ /* 0x000fe4000fffe03f */
[----:B------:R-:W-:Y:S01]  /*7650*/  UIADD3.X UR17, URZ, UR7, URZ, UP0, !UPT ;  /* 0x000000073f117290 */ /* 0x000fe200087fe43f */
[----:B------:R-:W-:Y:S01]  /*7660*/  UMOV UR18, 0x0 ;  /* 0x0000000000127882 */ /* 0x000fe20000000000 */
[----:B------:R-:W-:-:S07]  /*7670*/  UMOV UR19, 0x10000000 ;  /* 0x1000000000137882 */ /* 0x000fce0000000000 */
[----:B------:R2:W-:Y:S02]  /*7680*/  UTMALDG.3D [UR8], [UR16], desc[UR18] ;  /* 0x00001208100075b4 */ /* 0x0005e40008011000 */
[----:B--2---:R-:W-:Y:S05]  /*7690*/  @!P2 BRA `(.L_x_119) ;  /* 0x000000000004a947 */ /* 0x004fea0003800000 */
[----:B------:R-:W-:Y:S01]  /*76a0*/  BPT.TRAP 0x1 ;  /* 0x000000040000795c */ /* 0x000fe20000300000 */
.L_x_119:
[----:B-1----:R-:W1:Y:S02]  /*76b0*/  LDC R5, c[0x0][0x800] ;  /* 0x00020000ff057b82 */ /* 0x002e640000000800 */
[----:B-1----:R2:W-:Y:S02]  /*76c0*/  SYNCS.ARRIVE.TRANS64.RED.A0TR RZ, [UR5+0xc0], R5 ;  /* 0x0000c005ffff79a7 */ /* 0x0025e40008300405 */
.L_x_118:
[----:B------:R-:W-:Y:S05]  /*76d0*/  BSYNC B0 ;  /* 0x0000000000007941 */ /* 0x000fea0003800000 */
.L_x_117:
[----:B------:R-:W-:Y:S05]  /*76e0*/  @!P2 BRA `(.L_x_120) ;  /* 0x000000000004a947 */ /* 0x000fea0003800000 */
[----:B------:R-:W-:Y:S01]  /*76f0*/  BPT.TRAP 0x1 ;  /* 0x000000040000795c */ /* 0x000fe20000300000 */
.L_x_120:
[----:B------:R-:W-:-:S04]  /*7700*/  UIADD3 UR4, UR5, 0xc0, URZ ;  /* 0x000000c005047890 */ /* 0x000fc8000fffe03f */
[----:B------:R-:W-:-:S09]  /*7710*/  UPRMT UR4, UR36, 0x654, UR4 ;  /* 0x0000065424047896 */ /* 0x000fd20008000004 */
[----:B------:R-:W-:Y:S01]  /*7720*/  SYNCS.ARRIVE.TRANS64.RED.A1T0 RZ, [UR4], RZ ;  /* 0x000000ffffff79a7 */ /* 0x000fe20008100404 */
[----:B------:R-:W-:Y:S05]  /*7730*/  @!P2 BRA `(.L_x_121) ;  /* 0x000000000004a947 */ /* 0x000fea0003800000 */
[----:B------:R-:W-:Y:S01]  /*7740*/  BPT.TRAP 0x1 ;  /* 0x000000040000795c */ /* 0x000fe20000300000 */
.L_x_121:
[----:B------:R-:W3:Y:S02]  /*7750*/  SYNCS.PHASECHK.TRANS64.TRYWAIT P1, [UR5+0xe8], R4 ;  /* 0x0000e804ff0075a7 */ /* 0x000ee40008020145 */
[----:B---3--:R-:W-:Y:S05]  /*7760*/  @!P1 BRA `(.L_x_122) ;  /* 0x0000002000e09947 */ /* 0x008fea0003800000 */
.L_x_186:
[----:B------:R-:W-:Y:S04]  /*7770*/  BSSY B0, `(.L_x_123) ;  /* 0x0000010000007945 */ /* 0x000fe80003800000 */
[----:B------:R-:W-:Y:S05]  /*7780*/  @!P0 BRA `(.L_x_124) ;  /* 0x0000000000388947 */ /* 0x000fea0003800000 */
[----:B------:R-:W-:Y:S01]  /*7790*/  UIADD3 UR8, UP0, UR6, 0x3f0, URZ ;  /* 0x000003f006087890 */ /* 0x000fe2000ff1e03f */
[----:B------:R-:W-:Y:S01]  /*77a0*/  R2UR UR20, R6 ;  /* 0x00000000061472ca */ /* 0x000fe200000e0000 */
[----:B------:R-:W-:Y:S02]  /*77b0*/  UIADD3 UR18, UR10, 0x20, URZ ;  /* 0x000000200a127890 */ /* 0x000fe4000fffe03f */
[----:B------:R-:W-:Y:S02]  /*77c0*/  UIADD3 UR16, UR5, 0x1200, URZ ;  /* 0x0000120005107890 */ /* 0x000fe4000fffe03f */
[----:B------:R-:W-:Y:S02]  /*77d0*/  UIADD3 UR17, UR5, 0xc8, URZ ;  /* 0x000000c805117890 */ /* 0x000fe4000fffe03f */
[----:B------:R-:W-:Y:S01]  /*77e0*/  UIADD3.X UR9, URZ, UR7, URZ, UP0, !UPT ;  /* 0x000000073f097290 */ /* 0x000fe200087fe43f */
[----:B------:R-:W-:Y:S01]  /*77f0*/  UMOV UR12, 0x0 ;  /* 0x00000000000c7882 */ /* 0x000fe20000000000 */
[----:B------:R-:W-:Y:S01]  /*7800*/  UMOV UR13, 0x10000000 ;  /* 0x10000000000d7882 */ /* 0x000fe20000000000 */
[----:B------:R-:W-:-:S06]  /*7810*/  UMOV UR19, UR11 ;  /* 0x0000000b00137c82 */ /* 0x000fcc0008000000 */
[----:B------:R3:W-:Y:S02]  /*7820*/  UTMALDG.3D [UR16], [UR8], desc[UR12] ;  /* 0x00000c10080075b4 */ /* 0x0007e40008011000 */
[----:B---3--:R-:W-:Y:S05]  /*7830*/  @!P2 BRA `(.L_x_125) ;  /* 0x000000000004a947 */ /* 0x008fea0003800000 */
[----:B------:R-:W-:Y:S01]  /*7840*/  BPT.TRAP 0x1 ;  /* 0x000000040000795c */ /* 0x000fe20000300000 */
.L_x_125:
[----:B-12---:R-:W1:Y:S02]  /*7850*/  LDC R5, c[0x0][0x800] ;  /* 0x00020000ff057b82 */ /* 0x006e640000000800 */
[----:B-1----:R3:W-:Y:S02]  /*7860*/  SYNCS.ARRIVE.TRANS64.RED.A0TR RZ, [UR5+0xc8], R5 ;  /* 0x0000c805ffff79a7 */ /* 0x0027e40008300405 */
.L_x_124:
[----:B------:R-:W-:Y:S05]  /*7870*/  BSYNC B0 ;  /* 0x0000000000007941 */ /* 0x000fea0003800000 */
.L_x_123:
[----:B------:R-:W-:Y:S05]  /*7880*/  @!P2 BRA `(.L_x_126) ;  /* 0x000000000004a947 */ /* 0x000fea0003800000 */
[----:B------:R-:W-:Y:S01]  /*7890*/  BPT.TRAP 0x1 ;  /* 0x000000040000795c */ /* 0x000fe20000300000 */
.L_x_126:
[----:B------:R-:W-:-:S04]  /*78a0*/  UIADD3 UR4, UR5, 0xc8, URZ ;  /* 0x000000c805047890 */ /* 0x000fc8000fffe03f */
[----:B------:R-:W-:-:S09]  /*78b0*/  UPRMT UR4, UR36, 0x654, UR4 ;  /* 0x0000065424047896 */ /* 0x000fd20008000004 */
[----:B------:R-:W-:Y:S01]  /*78c0*/  SYNCS.ARRIVE.TRANS64.RED.A1T0 RZ, [UR4], RZ ;  /* 0x000000ffffff79a7 */ /* 0x000fe20008100404 */
[----:B------:R-:W-:Y:S05]  /*78d0*/  @!P2 BRA `(.L_x_127) ;  /* 0x000000000004a947 */ /* 0x000fea0003800000 */
[----:B------:R-:W-:Y:S01]  /*78e0*/  BPT.TRAP 0x1 ;  /* 0x000000040000795c */ /* 0x000fe20000300000 */
.L_x_127:
[----:B------:R-:W4:Y:S02]  /*78f0*/  SYNCS.PHASECHK.TRANS64.TRYWAIT P1, [UR5+0xf0], R4 ;  /* 0x0000f004ff0075a7 */ /* 0x000f240008020145 */
[----:B----4-:R-:W-:Y:S05]  /*7900*/  @!P1 BRA `(.L_x_128) ;  /* 0x0000002000909947 */ /* 0x010fea0003800000 */
.L_x_187:
        /* <DEDUP_REMOVED lines=12> */
[----:B----4-:R-:W-:Y:S05]  /*79d0*/  @!P2 BRA `(.L_x_131) ;  /* 0x000000000004a947 */ /* 0x010fea0003800000 */
[----:B------:R-:W-:Y:S01]  /*79e0*/  BPT.TRAP 0x1 ;  /* 0x000000040000795c */ /* 0x000fe20000300000 */
.L_x_131:
[----:B-123--:R-:W1:Y:S02]  /*79f0*/  LDC R5, c[0x0][0x800] ;  /* 0x00020000ff057b82 */ /* 0x00ee640000000800 */
[----:B-1----:R4:W-:Y:S02]  /*7a00*/  SYNCS.ARRIVE.TRANS64.RED.A0TR RZ, [UR5+0xd0], R5 ;  /* 0x0000d005ffff79a7 */ /* 0x0029e40008300405 */
.L_x_130:
[----:B------:R-:W-:Y:S05]  /*7a10*/  BSYNC B0 ;  /* 0x0000000000007941 */ /* 0x000fea0003800000 */
.L_x_129:
[----:B------:R-:W-:Y:S05]  /*7a20*/  @!P2 BRA `(.L_x_132) ;  /* 0x000000000004a947 */ /* 0x000fea0003800000 */
[----:B------:R-:W-:Y:S01]  /*7a30*/  BPT.TRAP 0x1 ;  /* 0x000000040000795c */ /* 0x000fe20000300000 */
.L_x_132:
[----:B------:R-:W-:-:S04]  /*7a40*/  UIADD3 UR4, UR5, 0xd0, URZ ;  /* 0x000000d005047890 */ /* 0x000fc8000fffe03f */
[----:B------:R-:W-:-:S09]  /*7a50*/  UPRMT UR4, UR36, 0x654, UR4 ;  /* 0x0000065424047896 */ /* 0x000fd20008000004 */
[----:B------:R-:W-:Y:S01]  /*7a60*/  SYNCS.ARRIVE.TRANS64.RED.A1T0 RZ, [UR4], RZ ;  /* 0x000000ffffff79a7 */ /* 0x000fe20008100404 */
[----:B------:R-:W-:Y:S05]  /*7a70*/  @!P2 BRA `(.L_x_133) ;  /* 0x000000000004a947 */ /* 0x000fea0003800000 */
[----:B------:R-:W-:Y:S01]  /*7a80*/  BPT.TRAP 0x1 ;  /* 0x000000040000795c */ /* 0x000fe20000300000 */
.L_x_133:
[----:B------:R-:W5:Y:S02]  /*7a90*/  SYNCS.PHASECHK.TRANS64.TRYWAIT P1, [UR5+0xf8], R4 ;  /* 0x0000f804ff0075a7 */ /* 0x000f640008020145 */
[----:B-----5:R-:W-:Y:S05]  /*7aa0*/  @!P1 BRA `(.L_x_134) ;  /* 0x0000002000409947 */ /* 0x020fea0003800000 */
.L_x_188:
[----:B------:R-:W-:Y:S04]  /*7ab0*/  BSSY B0, `(.L_x_135) ;  /* 0x0000010000007945 */ /* 0x000fe80003800000 */
[----:B------:R-:W-:Y:S05]  /*7ac0*/  @!P0 BRA `(.L_x_136) ;  /* 0x0000000000388947 */ /* 0x000fea0003800000 */
[----:B------:R-:W-:Y:S01]  /*7ad0*/  R2UR UR20, R6 ;  /* 0x00000000061472ca */ /* 0x000fe200000e0000 */
[----:B------:R-:W-:Y:S02]  /*7ae0*/  UIADD3 UR8, UP0, UR6, 0x3f0, URZ ;  /* 0x000003f006087890 */ /* 0x000fe4000ff1e03f */
        /* <DEDUP_REMOVED lines=8> */
[----:B-1----:R-:W-:Y:S05]  /*7b70*/  @!P2 BRA `(.L_x_137) ;  /* 0x000000000004a947 */ /* 0x002fea0003800000 */
[----:B------:R-:W-:Y:S01]  /*7b80*/  BPT.TRAP 0x1 ;  /* 0x000000040000795c */ /* 0x000fe20000300000 */
.L_x_137:
[----:B------:R-:W1:Y:S02]  /*7b90*/  LDC R4, c[0x0][0x800] ;  /* 0x00020000ff047b82 */ /* 0x000e640000000800 */
[----:B-1----:R1:W-:Y:S02]  /*7ba0*/  SYNCS.ARRIVE.TRANS64.RED.A0TR RZ, [UR5+0xd8], R4 ;  /* 0x0000d804ffff79a7 */ /* 0x0023e40008300405 */
.L_x_136:
[----:B------:R-:W-:Y:S05]  /*7bb0*/  BSYNC B0 ;  /* 0x0000000000007941 */ /* 0x000fea0003800000 */
.L_x_135:
[----:B------:R-:W-:Y:S05]  /*7bc0*/  @!P2 BRA `(.L_x_138) ;  /* 0x000000000004a947 */ /* 0x000fea0003800000 */
[----:B------:R-:W-:Y:S01]  /*7bd0*/  BPT.TRAP 0x1 ;  /* 0x000000040000795c */ /* 0x000fe20000300000 */
.L_x_138:
[----:B------:R-:W-:Y:S01]  /*7be0*/  IADD3 R16, P0, R16, UR38, RZ ;  /* 0x0000002610107c10 */ /* 0x000fe2000ff1e0ff */
[----:B------:R-:W-:Y:S01]  /*7bf0*/  UIADD3 UR4, UR5, 0xd8, URZ ;  /* 0x000000d805047890 */ /* 0x000fe2000fffe03f */
[----:B------:R-:W-:Y:S01]  /*7c00*/  LOP3.LUT R9, R9, 0x1, RZ, 0x3c, !PT ;  /* 0x0000000109097812 */ /* 0x000fe200078e3cff */
[----:B------:R-:W-:Y:S01]  /*7c10*/  IMAD.MOV.U32 R20, RZ, RZ, -0x1 ;  /* 0xffffffffff147424 */ /* 0x000fe200078e00ff */
[----:B------:R-:W-:Y:S01]  /*7c20*/  IADD3.X R17, R17, UR37, RZ, P0, !PT ;  /* 0x0000002511117c10 */ /* 0x000fe200087fe4ff */
[----:B------:R-:W-:Y:S01]  /*7c30*/  UPRMT UR4, UR36, 0x654, UR4 ;  /* 0x0000065424047896 */ /* 0x000fe20008000004 */
[----:B------:R-:W-:Y:S01]  /*7c40*/  ISETP.GE.U32.AND P0, PT, R16, UR22, PT ;  /* 0x0000001610007c0c */ /* 0x000fe2000bf06070 */
[----:B------:R-:W-:Y:S01]  /*7c50*/  IMAD.MOV.U32 R7, RZ, RZ, -0x1 ;  /* 0xffffffffff077424 */ /* 0x000fe200078e00ff */
[----:B-1----:R-:W-:Y:S01]  /*7c60*/  PRMT R4, RZ, 0x7610, R4 ;  /* 0x00007610ff047816 */ /* 0x002fe20000000004 */
[----:B------:R-:W-:Y:S01]  /*7c70*/  IMAD.MOV.U32 R6, RZ, RZ, -0x1 ;  /* 0xffffffffff067424 */ /* 0x000fe200078e00ff */
[----:B------:R-:W-:-:S04]  /*7c80*/  ISETP.GE.U32.AND.EX P0, PT, R17, UR23, PT, P0 ;  /* 0x0000001711007c0c */ /* 0x000fc8000bf06100 */
[----:B------:R-:W-:Y:S09]  /*7c90*/  SYNCS.ARRIVE.TRANS64.RED.A1T0 RZ, [UR4], RZ ;  /* 0x000000ffffff79a7 */ /* 0x000ff20008100404 */
[----:B------:R-:W-:Y:S05]  /*7ca0*/  @P0 BRA `(.L_x_139) ;  /* 0x0000000400580947 */ /* 0x000fea0003800000 */
[----:B------:R-:W1:Y:S01]  /*7cb0*/  S2R R18, SR_CTAID.X ;  /* 0x0000000000127919 */ /* 0x000e620000002500 */
[----:B------:R-:W5:Y:S01]  /*7cc0*/  LDC.64 R14, c[0x0][0x8d0] ;  /* 0x00023400ff0e7b82 */ /* 0x000f620000000a00 */
[----:B------:R-:W-:Y:S01]  /*7cd0*/  ULDC UR4, c[0x0][0x150] ;  /* 0x0000540000047ab9 */ /* 0x000fe20000000800 */
[----:B------:R-:W-:Y:S01]  /*7ce0*/  IMAD.MOV.U32 R22, RZ, RZ, R17 ;  /* 0x000000ffff167224 */ /* 0x000fe200078e0011 */
[----:B------:R-:W1:Y:S05]  /*7cf0*/  S2R R20, SR_CTAID.Y ;  /* 0x0000000000147919 */ /* 0x000e6a0000002600 */
[----:B--234-:R-:W2:Y:S08]  /*7d00*/  LDC R5, c[0x0][0x144] ;  /* 0x00005100ff057b82 */ /* 0x01ceb00000000800 */
[----:B------:R-:W3:Y:S01]  /*7d10*/  LDC R21, c[0x0][0x8d8] ;  /* 0x00023600ff157b82 */ /* 0x000ee20000000800 */
[----:B-----5:R-:W-:-:S04]  /*7d20*/  ISETP.NE.U32.AND P0, PT, R14, RZ, PT ;  /* 0x000000ff0e00720c */ /* 0x020fc80003f05070 */
[----:B------:R-:W-:Y:S02]  /*7d30*/  ISETP.NE.AND.EX P0, PT, R15, RZ, PT, P0 ;  /* 0x000000ff0f00720c */ /* 0x000fe40003f05300 */
[----:B-1----:R-:W-:Y:S02]  /*7d40*/  I2FP.F32.U32 R4, R18 ;  /* 0x0000001200047245 */ /* 0x002fe40000201000 */
[----:B------:R-:W-:-:S03]  /*7d50*/  I2FP.F32.U32 R23, R20 ;  /* 0x0000001400177245 */ /* 0x000fc60000201000 */
[----:B------:R-:W-:-:S06]  /*7d60*/  FMUL R4, R4, UR4 ;  /* 0x0000000404047c20 */ /* 0x000fcc0008400000 */
[----:B------:R-:W1:Y:S02]  /*7d70*/  F2I.U32.TRUNC.NTZ R4, R4 ;  /* 0x0000000400047305 */ /* 0x000e64000020f000 */
[----:B-1----:R-:W-:-:S04]  /*7d80*/  IMAD.MOV R6, RZ, RZ, -R4 ;  /* 0x000000ffff067224 */ /* 0x002fc800078e0a04 */
[----:B--2---:R-:W-:Y:S01]  /*7d90*/  IMAD R18, R5, R6, R18 ;  /* 0x0000000605127224 */ /* 0x004fe200078e0212 */
[----:B------:R-:W-:Y:S01]  /*7da0*/  MOV R6, R16 ;  /* 0x0000001000067202 */ /* 0x000fe20000000f00 */
[----:B---3--:R-:W-:Y:S06]  /*7db0*/  @!P0 BRA `(.L_x_140) ;  /* 0x0000000000308947 */ /* 0x008fec0003800000 */
[----:B------:R-:W1:Y:S02]  /*7dc0*/  LDC R5, c[0x0][0x8dc] ;  /* 0x00023700ff057b82 */ /* 0x000e640000000800 */
[----:B-1----:R-:W-:-:S05]  /*7dd0*/  IADD3 R5, P0, R16, R5, RZ ;  /* 0x0000000510057210 */ /* 0x002fca0007f1e0ff */
[----:B------:R-:W-:-:S04]  /*7de0*/  IMAD.X R19, RZ, RZ, R17, P0 ;  /* 0x000000ffff137224 */ /* 0x000fc800000e0611 */
[----:B------:R-:W-:-:S04]  /*7df0*/  IMAD.WIDE.U32 R6, R19, R14, RZ ;  /* 0x0000000e13067225 */ /* 0x000fc800078e00ff */
[----:B------:R-:W-:-:S04]  /*7e00*/  IMAD.WIDE.U32 R6, P0, R5, R15, R6 ;  /* 0x0000000f05067225 */ /* 0x000fc80007800006 */
[----:B------:R-:W-:-:S04]  /*7e10*/  IMAD.WIDE.U32 R4, R5, R14, RZ ;  /* 0x0000000e05047225 */ /* 0x000fc800078e00ff */
[----:B------:R-:W-:Y:S01]  /*7e20*/  IMAD.MOV.U32 R4, RZ, RZ, R7 ;  /* 0x000000ffff047224 */ /* 0x000fe200078e0007 */
[----:B------:R-:W-:Y:S01]  /*7e30*/  IADD3 RZ, P1, R5, R6, RZ ;  /* 0x0000000605ff7210 */ /* 0x000fe20007f3e0ff */
[----:B------:R-:W-:-:S04]  /*7e40*/  IMAD.X R5, RZ, RZ, RZ, P0 ;  /* 0x000000ffff057224 */ /* 0x000fc800000e06ff */
[----:B------:R-:W-:-:S04]  /*7e50*/  IMAD.WIDE.U32.X R4, R19, R15, R4, P1 ;  /* 0x0000000f13047225 */ /* 0x000fc800008e0404 */
[----:B------:R-:W-:Y:S01]  /*7e60*/  IMAD.MOV.U32 R6, RZ, RZ, R4 ;  /* 0x000000ffff067224 */ /* 0x000fe200078e0004 */
[----:B------:R-:W-:-:S07]  /*7e70*/  MOV R22, R5 ;  /* 0x0000000500167202 */ /* 0x000fce0000000f00 */
.L_x_140:
[----:B------:R-:W-:Y:S01]  /*7e80*/  ULDC UR4, c[0x0][0x154] ;  /* 0x0000550000047ab9 */ /* 0x000fe20000000800 */
[----:B------:R-:W1:Y:S01]  /*7e90*/  LDC R7, c[0x0][0x148] ;  /* 0x00005200ff077b82 */ /* 0x000e620000000800 */
[----:B------:R-:W-:Y:S01]  /*7ea0*/  FMUL R14, R23, UR4 ;  /* 0x00000004170e7c20 */ /* 0x000fe20008400000 */
[----:B------:R-:W-:Y:S02]  /*7eb0*/  ISETP.NE.AND P2, PT, R2, 0x1, PT ;  /* 0x000000010200780c */ /* 0x000fe40003f45270 */
[-CC-:B------:R-:W-:Y:S02]  /*7ec0*/  SHF.R.U64 R19, R6, R21.reuse, R22.reuse ;  /* 0x0000001506137219 */ /* 0x180fe40000001216 */
[----:B------:R-:W-:Y:S01]  /*7ed0*/  SHF.R.U32.HI R21, RZ, R21, R22 ;  /* 0x00000015ff157219 */ /* 0x000fe20000011616 */
[----:B------:R-:W2:Y:S01]  /*7ee0*/  F2I.U32.TRUNC.NTZ R14, R14 ;  /* 0x0000000e000e7305 */ /* 0x000ea2000020f000 */
[----:B------:R-:W3:Y:S01]  /*7ef0*/  LDC.64 R4, c[0x0][0x8c8] ;  /* 0x00023200ff047b82 */ /* 0x000ee20000000a00 */
[----:B------:R-:W-:-:S05]  /*7f00*/  IADD3 R23, P0, RZ, -R19, RZ ;  /* 0x80000013ff177210 */ /* 0x000fca0007f1e0ff */
[----:B------:R-:W-:Y:S02]  /*7f10*/  IMAD.X R21, RZ, RZ, ~R21, P0 ;  /* 0x000000ffff157224 */ /* 0x000fe400000e0e15 */
[----:B------:R-:W4:Y:S01]  /*7f20*/  LDC R22, c[0x0][0x8c0] ;  /* 0x00023000ff167b82 */ /* 0x000f220000000800 */
[----:B--2---:R-:W-:-:S07]  /*7f30*/  IMAD.MOV R15, RZ, RZ, -R14 ;  /* 0x000000ffff0f7224 */ /* 0x004fce00078e0a0e */
[----:B------:R-:W2:Y:S01]  /*7f40*/  LDC R26, c[0x0][0x8f0] ;  /* 0x00023c00ff1a7b82 */ /* 0x000ea20000000800 */
[----:B-1----:R-:W-:-:S07]  /*7f50*/  @P2 IMAD R18, R7, R15, R20 ;  /* 0x0000000f07122224 */ /* 0x002fce00078e0214 */
[----:B------:R-:W1:Y:S01]  /*7f60*/  LDC.64 R14, c[0x0][0x8e8] ;  /* 0x00023a00ff0e7b82 */ /* 0x000e620000000a00 */
[----:B---3--:R-:W-:-:S04]  /*7f70*/  IMAD R6, R21, R4, RZ ;  /* 0x0000000415067224 */ /* 0x008fc800078e02ff */
[C---:B------:R-:W-:Y:S02]  /*7f80*/  IMAD R7, R23.reuse, R5, R6 ;  /* 0x0000000517077224 */ /* 0x040fe400078e0206 */
[----:B------:R-:W-:Y:S01]  /*7f90*/  IMAD.WIDE.U32 R4, R23, R4, R16 ;  /* 0x0000000417047225 */ /* 0x000fe200078e0010 */
[----:B------:R-:W3:Y:S03]  /*7fa0*/  LDC R21, c[0x0][0x8b0] ;  /* 0x00022c00ff157b82 */ /* 0x000ee60000000800 */
[----:B------:R-:W-:-:S05]  /*7fb0*/  IMAD.IADD R5, R5, 0x1, R7 ;  /* 0x0000000105057824 */ /* 0x000fca00078e0207 */
[----:B------:R-:W5:Y:S01]  /*7fc0*/  LDC R6, c[0x0][0x900] ;  /* 0x00024000ff067b82 */ /* 0x000f620000000800 */
[-CC-:B----4-:R-:W-:Y:S02]  /*7fd0*/  SHF.R.U64 R25, R4, R22.reuse, R5.reuse ;  /* 0x0000001604197219 */ /* 0x190fe40000001205 */
[----:B------:R-:W-:-:S05]  /*7fe0*/  SHF.R.U32.HI R4, RZ, R22, R5 ;  /* 0x00000016ff047219 */ /* 0x000fca0000011605 */
[----:B------:R-:W4:Y:S01]  /*7ff0*/  LDC R22, c[0x0][0x8e0] ;  /* 0x00023800ff167b82 */ /* 0x000f220000000800 */
[----:B-1----:R-:W-:-:S04]  /*8000*/  ISETP.NE.U32.AND P0, PT, R14, RZ, PT ;  /* 0x000000ff0e00720c */ /* 0x002fc80003f05070 */
[----:B------:R-:W-:-:S03]  /*8010*/  ISETP.NE.AND.EX P0, PT, R15, RZ, PT, P0 ;  /* 0x000000ff0f00720c */ /* 0x000fc60003f05300 */
[----:B------:R-:W1:Y:S01]  /*8020*/  LDC R23, c[0x0][0x8b8] ;  /* 0x00022e00ff177b82 */ /* 0x000e620000000800 */
[-CC-:B---3--:R-:W-:Y:S02]  /*8030*/  SHF.R.U64 R24, R25, R21.reuse, R4.reuse ;  /* 0x0000001519187219 */ /* 0x188fe40000001204 */
[----:B------:R-:W-:-:S05]  /*8040*/  SHF.R.U32.HI R5, RZ, R21, R4 ;  /* 0x00000015ff057219 */ /* 0x000fca0000011604 */
[----:B------:R-:W3:Y:S01]  /*8050*/  LDC R20, c[0x0][0x8a8] ;  /* 0x00022a00ff147b82 */ /* 0x000ee20000000800 */
[-CC-:B-----5:R-:W-:Y:S02]  /*8060*/  SHF.R.U64 R21, R24, R6.reuse, R5.reuse ;  /* 0x0000000618157219 */ /* 0x1a0fe40000001205 */
[----:B------:R-:W-:-:S03]  /*8070*/  SHF.R.U32.HI R27, RZ, R6, R5 ;  /* 0x00000006ff1b7219 */ /* 0x000fc60000011605 */
[----:B------:R-:W-:Y:S02]  /*8080*/  IMAD.MOV.U32 R4, RZ, RZ, R21 ;  /* 0x000000ffff047224 */ /* 0x000fe400078e0015 */
[----:B------:R-:W-:Y:S01]  /*8090*/  IMAD.MOV.U32 R5, RZ, RZ, R27 ;  /* 0x000000ffff057224 */ /* 0x000fe200078e001b */
[----:B--2-4-:R-:W-:Y:S06]  /*80a0*/  @!P0 BRA `(.L_x_141) ;  /* 0x0000000000288947 */ /* 0x014fec0003800000 */
[----:B------:R-:W2:Y:S02]  /*80b0*/  LDC R4, c[0x0][0x8f4] ;  /* 0x00023d00ff047b82 */ /* 0x000ea40000000800 */
[----:B--2---:R-:W-:-:S04]  /*80c0*/  IADD3 R5, P0, R21, R4, RZ ;  /* 0x0000000415057210 */ /* 0x004fc80007f1e0ff */
[----:B------:R-:W-:-:S05]  /*80d0*/  IADD3.X R27, RZ, R27, RZ, P0, !PT ;  /* 0x0000001bff1b7210 */ /* 0x000fca00007fe4ff */
[----:B------:R-:W-:-:S04]  /*80e0*/  IMAD.WIDE.U32 R6, R27, R14, RZ ;  /* 0x0000000e1b067225 */ /* 0x000fc800078e00ff */
[----:B------:R-:W-:-:S04]  /*80f0*/  IMAD.WIDE.U32 R6, P0, R5, R15, R6 ;  /* 0x0000000f05067225 */ /* 0x000fc80007800006 */
[----:B------:R-:W-:-:S04]  /*8100*/  IMAD.WIDE.U32 R4, R5, R14, RZ ;  /* 0x0000000e05047225 */ /* 0x000fc800078e00ff */
[----:B------:R-:W-:Y:S01]  /*8110*/  IMAD.MOV.U32 R4, RZ, RZ, R7 ;  /* 0x000000ffff047224 */ /* 0x000fe200078e0007 */
[----:B------:R-:W-:Y:S01]  /*8120*/  IADD3 RZ, P1, R5, R6, RZ ;  /* 0x0000000605ff7210 */ /* 0x000fe20007f3e0ff */
[----:B------:R-:W-:-:S04]  /*8130*/  IMAD.X R5, RZ, RZ, RZ, P0 ;  /* 0x000000ffff057224 */ /* 0x000fc800000e06ff */
[----:B------:R-:W-:-:S08]  /*8140*/  IMAD.WIDE.U32.X R4, R27, R15, R4, P1 ;  /* 0x0000000f1b047225 */ /* 0x000fd000008e0404 */
.L_x_141:
[----:B------:R-:W-:Y:S01]  /*8150*/  SHF.R.U64 R26, R4, R26, R5 ;  /* 0x0000001a041a7219 */ /* 0x000fe20000001205 */
[----:B------:R-:W-:Y:S01]  /*8160*/  IMAD.MOV.U32 R6, RZ, RZ, R19 ;  /* 0x000000ffff067224 */ /* 0x000fe200078e0013 */
[----:B------:R-:W-:Y:S02]  /*8170*/  LOP3.LUT R5, R24, R13, RZ, 0xc0, !PT ;  /* 0x0000000d18057212 */ /* 0x000fe400078ec0ff */
[----:B------:R-:W-:Y:S01]  /*8180*/  LOP3.LUT R25, R25, R12, RZ, 0xc0, !PT ;  /* 0x0000000c19197212 */ /* 0x000fe200078ec0ff */
[----:B------:R-:W-:Y:S02]  /*8190*/  IMAD.MOV R4, RZ, RZ, -R26 ;  /* 0x000000ffff047224 */ /* 0x000fe400078e0a1a */
[----:B------:R-:W-:Y:S02]  /*81a0*/  IMAD R5, R10, R26, R5 ;  /* 0x0000001a0a057224 */ /* 0x000fe400078e0205 */
[----:B------:R-:W-:Y:S02]  /*81b0*/  IMAD R21, R4, R22, R21 ;  /* 0x0000001604157224 */ /* 0x000fe400078e0215 */
[----:B-1----:R-:W-:-:S02]  /*81c0*/  IMAD R18, R5, R23, R18 ;  /* 0x0000001705127224 */ /* 0x002fc400078e0212 */
[----:B---3--:R-:W-:Y:S02]  /*81d0*/  IMAD R21, R21, R20, R25 ;  /* 0x0000001415157224 */ /* 0x008fe400078e0219 */
[----:B------:R-:W-:-:S03]  /*81e0*/  IMAD.MOV.U32 R4, RZ, RZ, 0x1 ;  /* 0x00000001ff047424 */ /* 0x000fc600078e00ff */
[----:B------:R-:W-:Y:S02]  /*81f0*/  SEL R7, R21, R18, !P2 ;  /* 0x0000001215077207 */ /* 0x000fe40005000000 */
[----:B------:R-:W-:-:S07]  /*8200*/  SEL R20, R18, R21, !P2 ;  /* 0x0000001512147207 */ /* 0x000fce0005000000 */
.L_x_139:
[----:B------:R-:W-:-:S13]  /*8210*/  LOP3.LUT P0, RZ, R4, 0xff, RZ, 0xc0, !PT ;  /* 0x000000ff04ff7812 */ /* 0x000fda000780c0ff */
[----:B------:R-:W-:Y:S05]  /*8220*/  @P0 BRA `(.L_x_142) ;  /* 0xfffffff000580947 */ /* 0x000fea000383ffff */
.L_x_110:
[----:B------:R-:W-:Y:S01]  /*8230*/  ELECT P0, URZ, PT ;  /* 0x00000000003f782f */ /* 0x000fe20003800000 */
[----:B------:R-:W-:-:S12]  /*8240*/  BSSY B0, `(.L_x_143) ;  /* 0x000001b000007945 */ /* 0x000fd80003800000 */
[----:B------:R-:W-:Y:S05]  /*8250*/  @!P0 BRA `(.L_x_144) ;  /* 0x0000000000648947 */ /* 0x000fea0003800000 */
[----:B------:R-:W-:-:S04]  /*8260*/  LOP3.LUT R0, R0, 0x2, RZ, 0xfc, !PT ;  /* 0x0000000200007812 */ /* 0x000fc800078efcff */
[----:B------:R-:W-:-:S13]  /*8270*/  ISETP.NE.AND P1, PT, R0, 0x3, PT ;  /* 0x000000030000780c */ /* 0x000fda0003f25270 */
[----:B------:R-:W-:Y:S05]  /*8280*/  @!P1 BRA `(.L_x_145) ;  /* 0x0000000000049947 */ /* 0x000fea0003800000 */
[----:B------:R-:W-:Y:S01]  /*8290*/  BPT.TRAP 0x1 ;  /* 0x000000040000795c */ /* 0x000fe20000300000 */
.L_x_145:
[----:B------:R-:W-:Y:S02]  /*82a0*/  MOV R2, 0x400 ;  /* 0x0000040000027802 */ /* 0x000fe40000000f00 */
[----:B------:R-:W-:Y:S02]  /*82b0*/  MOV R3, UR36 ;  /* 0x0000002400037c02 */ /* 0x000fe40008000f00 */
[----:B------:R-:W-:Y:S02]  /*82c0*/  SHF.L.U32 R0, R9, 0x1f, RZ ;  /* 0x0000001f09007819 */ /* 0x000fe400000006ff */
[----:B------:R-:W-:-:S04]  /*82d0*/  LEA R3, R3, R2, 0x18 ;  /* 0x0000000203037211 */ /* 0x000fc800078ec0ff */
[----:B------:R-:W1:Y:S02]  /*82e0*/  SYNCS.PHASECHK.TRANS64.TRYWAIT P0, [R3+URZ+0xe0], R0 ;  /* 0x0000e000030075a7 */ /* 0x000e64000800017f */
[----:B-1----:R-:W-:Y:S05]  /*82f0*/  @!P0 BRA `(.L_x_146) ;  /* 0x0000001800448947 */ /* 0x002fea0003800000 */
.L_x_189:
[----:B------:R-:W-:Y:S05]  /*8300*/  @!P1 BRA `(.L_x_147) ;  /* 0x0000000000049947 */ /* 0x000fea0003800000 */
[----:B------:R-:W-:Y:S01]  /*8310*/  BPT.TRAP 0x1 ;  /* 0x000000040000795c */ /* 0x000fe20000300000 */
.L_x_147:
[----:B------:R-:W1:Y:S02]  /*8320*/  SYNCS.PHASECHK.TRANS64.TRYWAIT P0, [R3+URZ+0xe8], R0 ;  /* 0x0000e800030075a7 */ /* 0x000e64000800017f */
[----:B-1----:R-:W-:Y:S05]  /*8330*/  @!P0 BRA `(.L_x_148) ;  /* 0x0000001800488947 */ /* 0x002fea0003800000 */
.L_x_190:
[----:B------:R-:W-:Y:S05]  /*8340*/  @!P1 BRA `(.L_x_149) ;  /* 0x0000000000049947 */ /* 0x000fea0003800000 */
[----:B------:R-:W-:Y:S01]  /*8350*/  BPT.TRAP 0x1 ;  /* 0x000000040000795c */ /* 0x000fe20000300000 */
.L_x_149:
[----:B------:R-:W1:Y:S02]  /*8360*/  SYNCS.PHASECHK.TRANS64.TRYWAIT P0, [R3+URZ+0xf0], R0 ;  /* 0x0000f000030075a7 */ /* 0x000e64000800017f */
[----:B-1----:R-:W-:Y:S05]  /*8370*/  @!P0 BRA `(.L_x_150) ;  /* 0x00000018004c8947 */ /* 0x002fea0003800000 */
.L_x_191:
[----:B------:R-:W-:Y:S05]  /*8380*/  @!P1 BRA `(.L_x_151) ;  /* 0x0000000000049947 */ /* 0x000fea0003800000 */
[----:B------:R-:W-:Y:S01]  /*8390*/  BPT.TRAP 0x1 ;  /* 0x000000040000795c */ /* 0x000fe20000300000 */
.L_x_151:
[----:B------:R-:W-:-:S07]  /*83a0*/  SHF.L.U32 R0, R9, 0x1f, RZ ;  /* 0x0000001f09007819 */ /* 0x000fce00000006ff */
.L_x_152:
[----:B------:R1:W1:Y:S02]  /*83b0*/  SYNCS.PHASECHK.TRANS64.TRYWAIT P0, [R3+URZ+0xf8], R0 ;  /* 0x0000f800030075a7 */ /* 0x000264000800017f */
[----:B-1----:R-:W-:Y:S05]  /*83c0*/  @!P0 NANOSLEEP.SYNCS 0x989680 ;  /* 0x009896800000895d */ /* 0x002fea0003900000 */
[----:B------:R-:W1:Y:S02]  /*83d0*/  @!P0 SYNCS.PHASECHK.TRANS64 P0, [R3+URZ+0xf8], R0 ;  /* 0x0000f800030085a7 */ /* 0x000e64000800007f */
[----:B-1----:R-:W-:Y:S05]  /*83e0*/  @!P0 BRA `(.L_x_152) ;  /* 0xfffffffc00f08947 */ /* 0x002fea000383ffff */
.L_x_144:
[----:B------:R-:W-:Y:S05]  /*83f0*/  BSYNC B0 ;  /* 0x0000000000007941 */ /* 0x000fea0003800000 */
.L_x_143:
[----:B------:R-:W-:Y:S05]  /*8400*/  EXIT ;  /* 0x000000000000794d */ /* 0x000fea0003800000 */
.L_x_105:
[----:B------:R-:W-:Y:S01]  /*8410*/  LOP3.LUT P0, RZ, R12, 0xff, RZ, 0xc0, !PT ;  /* 0x000000ff0cff7812 */ /* 0x000fe2000780c0ff */
[----:B------:R-:W-:Y:S02]  /*8420*/  IMAD.MOV.U32 R0, RZ, RZ, 0x1 ;  /* 0x00000001ff007424 */ /* 0x000fe400078e00ff */
[----:B------:R-:W-:-:S10]  /*8430*/  IMAD.MOV.U32 R12, RZ, RZ, RZ ;  /* 0x000000ffff0c7224 */ /* 0x000fd400078e00ff */
[----:B------:R-:W-:Y:S05]  /*8440*/  @!P0 BRA `(.L_x_153) ;  /* 0x0000000c00188947 */ /* 0x000fea0003800000 */
[----:B------:R-:W1:Y:S01]  /*8450*/  LDC R0, c[0x0][0x28c] ;  /* 0x0000a300ff007b82 */ /* 0x000e620000000800 */
[----:B------:R-:W-:Y:S01]  /*8460*/  ULDC UR6, c[0x0][0x900] ;  /* 0x0002400000067ab9 */ /* 0x000fe20000000800 */
[----:B------:R-:W-:Y:S01]  /*8470*/  UMOV UR7, 0xffffffff ;  /* 0xffffffff00077882 */ /* 0x000fe20000000000 */
[----:B------:R-:W-:Y:S01]  /*8480*/  BSSY B0, `(.L_x_153) ;  /* 0x00000c2000007945 */ /* 0x000fe20003800000 */
[----:B------:R-:W-:Y:S01]  /*8490*/  USHF.L.U32 UR4, UR36, 0x6, URZ ;  /* 0x0000000624047899 */ /* 0x000fe2000800063f */
[----:B------:R-:W-:Y:S01]  /*84a0*/  IMAD.MOV.U32 R10, RZ, RZ, 0x1 ;  /* 0x00000001ff0a7424 */ /* 0x000fe200078e00ff */
[----:B------:R-:W-:Y:S01]  /*84b0*/  USHF.L.U32 UR7, UR7, UR6, URZ ;  /* 0x0000000607077299 */ /* 0x000fe2000800063f */
[----:B------:R-:W-:Y:S01]  /*84c0*/  LOP3.LUT R9, R19, 0x2, RZ, 0xfc, !PT ;  /* 0x0000000213097812 */ /* 0x000fe200078efcff */
[----:B------:R-:W-:Y:S01]  /*84d0*/  ULDC UR5, c[0x0][0x8a8] ;  /* 0x00022a0000057ab9 */ /* 0x000fe20000000800 */
[----:B------:R-:W-:Y:S01]  /*84e0*/  MOV R12, RZ ;  /* 0x000000ff000c7202 */ /* 0x000fe20000000f00 */
[----:B------:R-:W-:Y:S01]  /*84f0*/  UMOV UR8, 0x1 ;  /* 0x0000000100087882 */ /* 0x000fe20000000000 */
[----:B------:R-:W-:-:S02]  /*8500*/  USHF.L.U32 UR22, UR36, 0xc, URZ ;  /* 0x0000000c24167899 */ /* 0x000fc4000800063f */
[----:B------:R-:W-:Y:S02]  /*8510*/  ULOP3.LUT UR4, UR4, 0x40, URZ, 0xc0, !UPT ;  /* 0x0000004004047892 */ /* 0x000fe4000f8ec03f */
[----:B------:R-:W-:Y:S02]  /*8520*/  UIADD3 UR5, UR5, -0x1, URZ ;  /* 0xffffffff05057890 */ /* 0x000fe4000fffe03f */
[----:B------:R-:W-:Y:S02]  /*8530*/  USHF.L.U32 UR18, UR8, UR6, URZ ;  /* 0x0000000608127299 */ /* 0x000fe4000800063f */
[----:B------:R-:W-:Y:S01]  /*8540*/  ULOP3.LUT UR17, URZ, UR7, URZ, 0x33, !UPT ;  /* 0x000000073f117292 */ /* 0x000fe2000f8e333f */
[----:B------:R-:W-:Y:S01]  /*8550*/  ULDC.64 UR20, c[0x0][0x198] ;  /* 0x0000660000147ab9 */ /* 0x000fe20000000a00 */
[----:B-1----:R-:W-:-:S05]  /*8560*/  VIADD R0, R0, 0x3f ;  /* 0x0000003f00007836 */ /* 0x002fca0000000000 */
[----:B------:R-:W-:-:S04]  /*8570*/  SHF.R.S32.HI R3, RZ, 0x1f, R0 ;  /* 0x0000001fff037819 */ /* 0x000fc80000011400 */
[----:B------:R-:W-:Y:S01]  /*8580*/  LEA.HI R3, R3, R0, RZ, 0x6 ;  /* 0x0000000003037211 */ /* 0x000fe200078f30ff */
[----:B------:R-:W-:-:S03]  /*8590*/  IMAD.MOV.U32 R0, RZ, RZ, 0x1 ;  /* 0x00000001ff007424 */ /* 0x000fc600078e00ff */
[----:B------:R-:W-:-:S05]  /*85a0*/  SHF.R.S32.HI R3, RZ, 0x6, R3 ;  /* 0x00000006ff037819 */ /* 0x000fca0000011403 */
[----:B------:R-:W-:-:S07]  /*85b0*/  VIADD R8, R3, 0x1 ;  /* 0x0000000103087836 */ /* 0x000fce0000000000 */
.L_x_164:
[----:B------:R-:W-:-:S03]  /*85c0*/  UMOV UR6, 0xffffffff ;  /* 0xffffffff00067882 */ /* 0x000fc60000000000 */
[----:B------:R-:W-:Y:S05]  /*85d0*/  BRA.DIV UR6, `(.L_x_154) ;  /* 0x0000001606c87947 */ /* 0x000fea000b800000 */
[----:B------:R-:W-:-:S13]  /*85e0*/  ELECT P6, URZ, PT ;  /* 0x00000000003f782f */ /* 0x000fda00038c0000 */
.L_x_194:
[----:B------:R-:W1:Y:S01]  /*85f0*/  LDC R4, c[0x0][0x28c] ;  /* 0x0000a300ff047b82 */ /* 0x000e620000000800 */
[----:B------:R-:W-:Y:S01]  /*8600*/  BSSY B1, `(.L_x_155) ;  /* 0x0000037000017945 */ /* 0x000fe20003800000 */
[----:B-1----:R-:W-:-:S13]  /*8610*/  ISETP.LT.OR P6, PT, R4, 0x1, !P6 ;  /* 0x000000010400780c */ /* 0x002fda00077c1670 */
[----:B------:R-:W-:Y:S05]  /*8620*/  @P6 BRA `(.L_x_156) ;  /* 0x0000000000d06947 */ /* 0x000fea0003800000 */
[----:B------:R-:W-:Y:S01]  /*8630*/  LEA R15, R7, UR4, 0x7 ;  /* 0x00000004070f7c11 */ /* 0x000fe2000f8e38ff */
[----:B------:R-:W-:Y:S01]  /*8640*/  IMAD.SHL.U32 R20, R20, 0x80, RZ ;  /* 0x0000008014147824 */ /* 0x000fe200078e00ff */
[----:B------:R-:W-:Y:S01]  /*8650*/  MOV R7, R12 ;  /* 0x0000000c00077202 */ /* 0x000fe20000000f00 */
[----:B------:R-:W-:Y:S02]  /*8660*/  IMAD.MOV.U32 R21, RZ, RZ, RZ ;  /* 0x000000ffff157224 */ /* 0x000fe400078e00ff */
[----:B------:R-:W-:Y:S02]  /*8670*/  IMAD.MOV.U32 R4, RZ, RZ, R8 ;  /* 0x000000ffff047224 */ /* 0x000fe400078e0008 */
[----:B------:R-:W-:-:S07]  /*8680*/  IMAD.MOV.U32 R5, RZ, RZ, R0 ;  /* 0x000000ffff057224 */ /* 0x000fce00078e0000 */
.L_x_159:
[----:B------:R-:W1:Y:S01]  /*8690*/  S2R R14, SR_CgaCtaId ;  /* 0x00000000000e7919 */ /* 0x000e620000008800 */
[----:B------:R-:W-:Y:S02]  /*86a0*/  MOV R11, 0x400 ;  /* 0x00000400000b7802 */ /* 0x000fe40000000f00 */
[----:B------:R-:W-:-:S13]  /*86b0*/  LOP3.LUT P1, RZ, R18, 0x7f, RZ, 0xc0, !PT ;  /* 0x0000007f12ff7812 */ /* 0x000fda000782c0ff */
[----:B------:R-:W2:Y:S01]  /*86c0*/  @!P1 LDC R13, c[0x0][0x500] ;  /* 0x00014000ff0d9b82 */ /* 0x000ea20000000800 */
[----:B-1----:R-:W-:Y:S02]  /*86d0*/  LEA R22, R14, R11, 0x18 ;  /* 0x0000000b0e167211 */ /* 0x002fe400078ec0ff */
[----:B------:R-:W-:-:S03]  /*86e0*/  SHF.L.U32 R11, R5, 0x1f, RZ ;  /* 0x0000001f050b7819 */ /* 0x000fc600000006ff */
[----:B------:R-:W-:-:S04]  /*86f0*/  IMAD R14, R7, 0x8, R22 ;  /* 0x00000008070e7824 */ /* 0x000fc800078e0216 */
[----:B------:R-:W1:Y:S02]  /*8700*/  SYNCS.PHASECHK.TRANS64.TRYWAIT P0, [R14+URZ+0x60], R11 ;  /* 0x0000600b0e0075a7 */ /* 0x000e64000800017f */
[----:B-12---:R-:W-:Y:S05]  /*8710*/  @!P0 BRA `(.L_x_157) ;  /* 0x0000001400988947 */ /* 0x006fea0003800000 */
.L_x_195:
[----:B-1----:R-:W-:Y:S01]  /*8720*/  PRMT R11, R9, 0x9910, RZ ;  /* 0x00009910090b7816 */ /* 0x002fe200000000ff */
[----:B------:R1:W-:Y:S03]  /*8730*/  @!P1 SYNCS.ARRIVE.TRANS64 RZ, [R14+URZ], R13 ;  /* 0x0000000d0eff99a7 */ /* 0x0003e6000800003f */
[----:B------:R-:W-:-:S13]  /*8740*/  ISETP.NE.AND P0, PT, R11, 0x2, PT ;  /* 0x000000020b00780c */ /* 0x000fda0003f05270 */
[----:B-1----:R-:W-:Y:S05]  /*8750*/  @P0 BRA `(.L_x_158) ;  /* 0x0000000000040947 */ /* 0x002fea0003800000 */
[----:B------:R-:W-:Y:S01]  /*8760*/  BPT.TRAP 0x1 ;  /* 0x000000040000795c */ /* 0x000fe20000300000 */
.L_x_158:
[C---:B------:R-:W-:Y:S01]  /*8770*/  R2UR UR7, R7.reuse ;  /* 0x00000000070772ca */ /* 0x040fe200000e0000 */
[----:B------:R-:W-:Y:S01]  /*8780*/  VIADD R4, R4, 0xffffffff ;  /* 0xffffffff04047836 */ /* 0x000fe20000000000 */
[----:B------:R-:W-:Y:S01]  /*8790*/  R2UR UR16, R22 ;  /* 0x00000000161072ca */ /* 0x000fe200000e0000 */
[----:B------:R-:W-:Y:S01]  /*87a0*/  UIADD3 UR6, UP0, UR20, 0xf0, URZ ;  /* 0x000000f014067890 */ /* 0x000fe2000ff1e03f */
[----:B------:R-:W-:Y:S01]  /*87b0*/  R2UR UR9, R14 ;  /* 0x000000000e0972ca */ /* 0x000fe200000e0000 */
[----:B------:R-:W-:Y:S01]  /*87c0*/  UIADD3 UR24, UP1, UR20, 0x1f0, URZ ;  /* 0x000001f014187890 */ /* 0x000fe2000ff3e03f */
[----:B------:R-:W-:Y:S01]  /*87d0*/  R2UR UR11, R20 ;  /* 0x00000000140b72ca */ /* 0x000fe200000e0000 */
[----:B------:R-:W-:Y:S01]  /*87e0*/  VIADD R7, R7, 0x1 ;  /* 0x0000000107077836 */ /* 0x000fe20000000000 */
[----:B------:R-:W-:Y:S01]  /*87f0*/  R2UR UR10, R21 ;  /* 0x00000000150a72ca */ /* 0x000fe200000e0000 */
[----:B------:R-:W-:Y:S01]  /*8800*/  UIADD3.X UR25, URZ, UR21, URZ, UP1, !UPT ;  /* 0x000000153f197290 */ /* 0x000fe20008ffe43f */
[----:B------:R-:W-:Y:S01]  /*8810*/  R2UR UR12, R6 ;  /* 0x00000000060c72ca */ /* 0x000fe200000e0000 */
[----:B------:R-:W-:Y:S01]  /*8820*/  UMOV UR14, 0x0 ;  /* 0x00000000000e7882 */ /* 0x000fe20000000000 */
[----:B------:R-:W-:Y:S01]  /*8830*/  R2UR UR19, R15 ;  /* 0x000000000f1372ca */ /* 0x000fe200000e0000 */
[----:B------:R-:W-:Y:S01]  /*8840*/  USHF.L.U32 UR7, UR7, 0xd, URZ ;  /* 0x0000000d07077899 */ /* 0x000fe2000800063f */
[----:B------:R-:W-:Y:S01]  /*8850*/  ISETP.GT.AND P1, PT, R4, 0x1, PT ;  /* 0x000000010400780c */ /* 0x000fe20003f24270 */
[----:B------:R-:W-:Y:S01]  /*8860*/  UMOV UR15, 0x10000000 ;  /* 0x10000000000f7882 */ /* 0x000fe20000000000 */
[----:B------:R-:W-:Y:S01]  /*8870*/  ISETP.NE.AND P0, PT, R7, 0xc, PT ;  /* 0x0000000c0700780c */ /* 0x000fe20003f05270 */
[----:B------:R-:W-:Y:S01]  /*8880*/  ULOP3.LUT UR8, UR7, 0x1000, UR22, 0xf8, !UPT ;  /* 0x0000100007087892 */ /* 0x000fe2000f8ef816 */
[----:B------:R-:W-:Y:S01]  /*8890*/  VIADD R21, R21, 0x40 ;  /* 0x0000004015157836 */ /* 0x000fe20000000000 */
[----:B------:R-:W-:Y:S01]  /*88a0*/  UIADD3 UR13, UR16, 0x6300, UR7 ;  /* 0x00006300100d7890 */ /* 0x000fe2000fffe007 */
[----:B------:R-:W-:Y:S01]  /*88b0*/  SEL R14, RZ, 0x1, P0 ;  /* 0x00000001ff0e7807 */ /* 0x000fe20000000000 */
[----:B------:R-:W-:Y:S01]  /*88c0*/  UIADD3.X UR7, URZ, UR21, URZ, UP0, !UPT ;  /* 0x000000153f077290 */ /* 0x000fe200087fe43f */
[----:B------:R-:W-:Y:S01]  /*88d0*/  SEL R7, R7, RZ, P0 ;  /* 0x000000ff07077207 */ /* 0x000fe20000000000 */
[----:B------:R-:W-:Y:S01]  /*88e0*/  UIADD3 UR16, UR16, 0x1e300, UR8 ;  /* 0x0001e30010107890 */ /* 0x000fe2000fffe008 */
[----:B------:R-:W-:Y:S01]  /*88f0*/  LOP3.LUT R5, R5, R14, RZ, 0x3c, !PT ;  /* 0x0000000e05057212 */ /* 0x000fe200078e3cff */
[----:B------:R-:W-:Y:S01]  /*8900*/  UMOV UR23, 0x30000 ;  /* 0x0003000000177882 */ /* 0x000fe20000000000 */
[----:B------:R-:W-:-:S04]  /*8910*/  UMOV UR8, UR13 ;  /* 0x0000000d00087c82 */ /* 0x000fc80008000000 */
[----:B------:R1:W-:Y:S02]  /*8920*/  UTMALDG.3D [UR8], [UR6], desc[UR14] ;  /* 0x00000e08060075b4 */ /* 0x0003e40008011000 */
[----:B-1----:R-:W-:Y:S01]  /*8930*/  UMOV UR8, UR16 ;  /* 0x0000001000087c82 */ /* 0x002fe20008000000 */
[----:B------:R-:W-:Y:S02]  /*8940*/  UMOV UR11, UR19 ;  /* 0x00000013000b7c82 */ /* 0x000fe40008000000 */
[----:B------:R1:W-:Y:S02]  /*8950*/  UTMALDG.3D.MULTICAST [UR8], [UR24], UR23, desc[UR14] ;  /* 0x00000e08180073b4 */ /* 0x0003e40008011817 */
[----:B-1----:R-:W-:Y:S05]  /*8960*/  @P1 BRA `(.L_x_159) ;  /* 0xfffffffc00481947 */ /* 0x002fea000383ffff */
.L_x_156:
[----:B------:R-:W-:Y:S05]  /*8970*/  BSYNC B1 ;  /* 0x0000000000017941 */ /* 0x000fea0003800000 */
.L_x_155:
[----:B------:R-:W-:Y:S01]  /*8980*/  LOP3.LUT P1, RZ, R10, 0xff, RZ, 0xc0, !PT ;  /* 0x000000ff0aff7812 */ /* 0x000fe2000782c0ff */
[C---:B------:R-:W-:Y:S01]  /*8990*/  IMAD.IADD R12, R3.reuse, 0x1, R12 ;  /* 0x00000001030c7824 */ /* 0x040fe200078e020c */
[----:B------:R-:W-:Y:S01]  /*89a0*/  ULDC.64 UR6, c[0x0][0x8f8] ;  /* 0x00023e0000067ab9 */ /* 0x000fe20000000a00 */
[C---:B------:R-:W-:Y:S01]  /*89b0*/  ISETP.GE.U32.AND P2, PT, R3.reuse, 0xc, PT ;  /* 0x0000000c0300780c */ /* 0x040fe20003f46070 */
[----:B------:R-:W-:Y:S01]  /*89c0*/  BSSY B1, `(.L_x_160) ;  /* 0x000006b000017945 */ /* 0x000fe20003800000 */
[----:B------:R-:W-:Y:S02]  /*89d0*/  MOV R20, 0xffffffff ;  /* 0xffffffff00147802 */ /* 0x000fe40000000f00 */
[----:B------:R-:W-:Y:S02]  /*89e0*/  ISETP.GT.U32.AND P0, PT, R12, 0xb, PT ;  /* 0x0000000b0c00780c */ /* 0x000fe40003f04070 */
[----:B------:R-:W-:Y:S02]  /*89f0*/  PRMT R10, RZ, 0x7610, R10 ;  /* 0x00007610ff0a7816 */ /* 0x000fe4000000000a */
[----:B------:R-:W-:-:S02]  /*8a00*/  ISETP.LT.U32.AND P0, PT, R3, 0xc, P0 ;  /* 0x0000000c0300780c */ /* 0x000fc40000701070 */
[----:B------:R-:W1:Y:S01]  /*8a10*/  @P1 S2R R5, SR_CgaCtaId ;  /* 0x0000000000051919 */ /* 0x000e620000008800 */
[----:B------:R-:W-:-:S04]  /*8a20*/  @P1 MOV R4, 0x400 ;  /* 0x0000040000041802 */ /* 0x000fc80000000f00 */
[----:B-1----:R-:W-:Y:S01]  /*8a30*/  @P1 LEA R6, R5, R4, 0x18 ;  /* 0x0000000405061211 */ /* 0x002fe200078ec0ff */
[----:B------:R-:W-:-:S03]  /*8a40*/  IMAD.WIDE.U32 R4, R12, -0x55555555, RZ ;  /* 0xaaaaaaab0c047825 */ /* 0x000fc600078e00ff */
[----:B------:R1:W-:Y:S01]  /*8a50*/  @P1 SYNCS.ARRIVE.TRANS64.A1T0 RZ, [R6+URZ+0x108], RZ ;  /* 0x000108ff06ff19a7 */ /* 0x0003e2000810003f */
[----:B------:R-:W-:Y:S02]  /*8a60*/  IADD3 R16, P1, R16, UR38, RZ ;  /* 0x0000002610107c10 */ /* 0x000fe4000ff3e0ff */
[----:B------:R-:W-:Y:S02]  /*8a70*/  SHF.R.U32.HI R7, RZ, 0x3, R5 ;  /* 0x00000003ff077819 */ /* 0x000fe40000011605 */
[----:B------:R-:W-:Y:S02]  /*8a80*/  SEL R5, RZ, 0x1, !P0 ;  /* 0x00000001ff057807 */ /* 0x000fe40004000000 */
[----:B------:R-:W-:Y:S01]  /*8a90*/  IADD3.X R17, R17, UR37, RZ, P1, !PT ;  /* 0x0000002511117c10 */ /* 0x000fe20008ffe4ff */
[----:B------:R-:W-:Y:S01]  /*8aa0*/  IMAD R12, R7, -0xc, R12 ;  /* 0xfffffff4070c7824 */ /* 0x000fe200078e020c */
[----:B------:R-:W-:Y:S01]  /*8ab0*/  ISETP.GE.U32.AND P0, PT, R16, UR6, PT ;  /* 0x0000000610007c0c */ /* 0x000fe2000bf06070 */
[----:B-1----:R-:W-:Y:S01]  /*8ac0*/  IMAD.MOV.U32 R6, RZ, RZ, -0x1 ;  /* 0xffffffffff067424 */ /* 0x002fe200078e00ff */
[----:B------:R-:W-:-:S02]  /*8ad0*/  LOP3.LUT R0, R0, R5, RZ, 0x3c, !PT ;  /* 0x0000000500007212 */ /* 0x000fc400078e3cff */
[----:B------:R-:W-:Y:S02]  /*8ae0*/  ISETP.GE.U32.AND.EX P0, PT, R17, UR7, PT, P0 ;  /* 0x0000000711007c0c */ /* 0x000fe4000bf06100 */
[----:B------:R-:W-:Y:S01]  /*8af0*/  @P2 LOP3.LUT R0, R0, 0x1, R7, 0x78, !PT ;  /* 0x0000000100002812 */ /* 0x000fe200078e7807 */
[----:B------:R-:W-:Y:S01]  /*8b00*/  IMAD.MOV.U32 R7, RZ, RZ, -0x1 ;  /* 0xffffffffff077424 */ /* 0x000fe200078e00ff */
[----:B------:R-:W-:-:S09]  /*8b10*/  PRMT R4, RZ, 0x7610, R4 ;  /* 0x00007610ff047816 */ /* 0x000fd20000000004 */
[----:B------:R-:W-:Y:S05]  /*8b20*/  @P0 BRA `(.L_x_161) ;  /* 0x0000000400500947 */ /* 0x000fea0003800000 */
[----:B------:R-:W1:Y:S01]  /*8b30*/  S2R R14, SR_CTAID.X ;  /* 0x00000000000e7919 */ /* 0x000e620000002500 */
[----:B------:R-:W-:Y:S01]  /*8b40*/  ULDC.64 UR6, c[0x0][0x8d0] ;  /* 0x0002340000067ab9 */ /* 0x000fe20000000a00 */
[----:B------:R-:W2:Y:S01]  /*8b50*/  LDC R15, c[0x0][0x144] ;  /* 0x00005100ff0f7b82 */ /* 0x000ea20000000800 */
[----:B------:R-:W-:Y:S01]  /*8b60*/  ISETP.NE.U32.AND P0, PT, RZ, UR6, PT ;  /* 0x00000006ff007c0c */ /* 0x000fe2000bf05070 */
[----:B------:R-:W3:Y:S01]  /*8b70*/  S2R R11, SR_CTAID.Y ;  /* 0x00000000000b7919 */ /* 0x000ee20000002600 */
[----:B------:R-:W-:Y:S01]  /*8b80*/  ULDC UR8, c[0x0][0x150] ;  /* 0x0000540000087ab9 */ /* 0x000fe20000000800 */
[----:B------:R-:W-:Y:S01]  /*8b90*/  ULDC UR9, c[0x0][0x8d8] ;  /* 0x0002360000097ab9 */ /* 0x000fe20000000800 */
[----:B------:R-:W-:Y:S01]  /*8ba0*/  ISETP.NE.AND.EX P0, PT, RZ, UR7, PT, P0 ;  /* 0x00000007ff007c0c */ /* 0x000fe2000bf05300 */
[----:B------:R-:W-:Y:S01]  /*8bb0*/  IMAD.MOV.U32 R4, RZ, RZ, R16 ;  /* 0x000000ffff047224 */ /* 0x000fe200078e0010 */
[----:B-1----:R-:W-:-:S05]  /*8bc0*/  I2FP.F32.U32 R5, R14 ;  /* 0x0000000e00057245 */ /* 0x002fca0000201000 */
[----:B------:R-:W-:Y:S01]  /*8bd0*/  FMUL R20, R5, UR8 ;  /* 0x0000000805147c20 */ /* 0x000fe20008400000 */
[----:B------:R-:W-:-:S05]  /*8be0*/  IMAD.MOV.U32 R5, RZ, RZ, R17 ;  /* 0x000000ffff057224 */ /* 0x000fca00078e0011 */
[----:B---3--:R-:W-:Y:S05]  /*8bf0*/  @!P0 BRA `(.L_x_162) ;  /* 0x0000000000288947 */ /* 0x008fea0003800000 */
[----:B------:R-:W-:Y:S02]  /*8c00*/  ULDC UR8, c[0x0][0x8dc] ;  /* 0x0002370000087ab9 */ /* 0x000fe40000000800 */
[----:B------:R-:W-:-:S05]  /*8c10*/  IADD3 R5, P0, R16, UR8, RZ ;  /* 0x0000000810057c10 */ /* 0x000fca000ff1e0ff */
[----:B------:R-:W-:-:S04]  /*8c20*/  IMAD.X R13, RZ, RZ, R17, P0 ;  /* 0x000000ffff0d7224 */ /* 0x000fc800000e0611 */
[----:B------:R-:W-:-:S04]  /*8c30*/  IMAD.WIDE.U32 R6, R13, UR6, RZ ;  /* 0x000000060d067c25 */ /* 0x000fc8000f8e00ff */
[----:B------:R-:W-:-:S04]  /*8c40*/  IMAD.WIDE.U32 R6, P0, R5, UR7, R6 ;  /* 0x0000000705067c25 */ /* 0x000fc8000f800006 */
[----:B------:R-:W-:-:S04]  /*8c50*/  IMAD.WIDE.U32 R4, R5, UR6, RZ ;  /* 0x0000000605047c25 */ /* 0x000fc8000f8e00ff */
[----:B------:R-:W-:Y:S01]  /*8c60*/  IMAD.MOV.U32 R4, RZ, RZ, R7 ;  /* 0x000000ffff047224 */ /* 0x000fe200078e0007 */
[----:B------:R-:W-:Y:S02]  /*8c70*/  IADD3 RZ, P1, R5, R6, RZ ;  /* 0x0000000605ff7210 */ /* 0x000fe40007f3e0ff */
[----:B------:R-:W-:-:S03]  /*8c80*/  IADD3.X R5, RZ, RZ, RZ, P0, !PT ;  /* 0x000000ffff057210 */ /* 0x000fc600007fe4ff */
[----:B------:R-:W-:-:S08]  /*8c90*/  IMAD.WIDE.U32.X R4, R13, UR7, R4, P1 ;  /* 0x000000070d047c25 */ /* 0x000fd000088e0404 */
.L_x_162:
[--C-:B------:R-:W-:Y:S01]  /*8ca0*/  SHF.R.U64 R13, R4, UR9, R5.reuse ;  /* 0x00000009040d7c19 */ /* 0x100fe20008001205 */
[----:B------:R-:W1:Y:S01]  /*8cb0*/  F2I.U32.TRUNC.NTZ R20, R20 ;  /* 0x0000001400147305 */ /* 0x000e62000020f000 */
[----:B------:R-:W-:Y:S01]  /*8cc0*/  SHF.R.U32.HI R4, RZ, UR9, R5 ;  /* 0x00000009ff047c19 */ /* 0x000fe20008011605 */
[----:B------:R-:W-:Y:S01]  /*8cd0*/  ULDC.64 UR6, c[0x0][0x8c8] ;  /* 0x0002320000067ab9 */ /* 0x000fe20000000a00 */
[----:B------:R-:W-:Y:S01]  /*8ce0*/  IADD3 R7, P0, RZ, -R13, RZ ;  /* 0x8000000dff077210 */ /* 0x000fe20007f1e0ff */
[----:B------:R-:W-:Y:S01]  /*8cf0*/  ULDC.64 UR8, c[0x0][0x8e8] ;  /* 0x00023a0000087ab9 */ /* 0x000fe20000000a00 */
[----:B------:R-:W3:Y:S03]  /*8d00*/  LDC R22, c[0x0][0x148] ;  /* 0x00005200ff167b82 */ /* 0x000ee60000000800 */
[----:B------:R-:W-:Y:S01]  /*8d10*/  IMAD.X R4, RZ, RZ, ~R4, P0 ;  /* 0x000000ffff047224 */ /* 0x000fe200000e0e04 */
[----:B------:R-:W-:-:S03]  /*8d20*/  ISETP.NE.U32.AND P0, PT, RZ, UR8, PT ;  /* 0x00000008ff007c0c */ /* 0x000fc6000bf05070 */
[----:B------:R-:W-:Y:S01]  /*8d30*/  IMAD R6, R4, UR6, RZ ;  /* 0x0000000604067c24 */ /* 0x000fe2000f8e02ff */
[----:B------:R-:W-:Y:S01]  /*8d40*/  ISETP.NE.AND.EX P0, PT, RZ, UR9, PT, P0 ;  /* 0x00000009ff007c0c */ /* 0x000fe2000bf05300 */
[----:B------:R-:W-:Y:S01]  /*8d50*/  IMAD.WIDE.U32 R4, R7, UR6, R16 ;  /* 0x0000000607047c25 */ /* 0x000fe2000f8e0010 */
[----:B------:R-:W-:-:S03]  /*8d60*/  ULDC UR6, c[0x0][0x8c0] ;  /* 0x0002300000067ab9 */ /* 0x000fc60000000800 */
[----:B------:R-:W-:Y:S01]  /*8d70*/  IMAD R7, R7, UR7, R6 ;  /* 0x0000000707077c24 */ /* 0x000fe2000f8e0206 */
[----:B------:R-:W-:Y:S01]  /*8d80*/  ULDC UR7, c[0x0][0x154] ;  /* 0x0000550000077ab9 */ /* 0x000fe20000000800 */
[----:B-1----:R-:W-:Y:S02]  /*8d90*/  IMAD.MOV R6, RZ, RZ, -R20 ;  /* 0x000000ffff067224 */ /* 0x002fe400078e0a14 */
[----:B------:R-:W-:Y:S02]  /*8da0*/  IMAD.IADD R5, R5, 0x1, R7 ;  /* 0x0000000105057824 */ /* 0x000fe400078e0207 */
[----:B--2---:R-:W-:Y:S01]  /*8db0*/  IMAD R14, R15, R6, R14 ;  /* 0x000000060f0e7224 */ /* 0x004fe200078e020e */
[----:B------:R-:W-:Y:S02]  /*8dc0*/  I2FP.F32.U32 R6, R11 ;  /* 0x0000000b00067245 */ /* 0x000fe40000201000 */
[--C-:B------:R-:W-:Y:S02]  /*8dd0*/  SHF.R.U64 R15, R4, UR6, R5.reuse ;  /* 0x00000006040f7c19 */ /* 0x100fe40008001205 */
[----:B------:R-:W-:Y:S01]  /*8de0*/  SHF.R.U32.HI R4, RZ, UR6, R5 ;  /* 0x00000006ff047c19 */ /* 0x000fe20008011605 */
[----:B------:R-:W-:Y:S01]  /*8df0*/  FMUL R6, R6, UR7 ;  /* 0x0000000706067c20 */ /* 0x000fe20008400000 */
[----:B------:R-:W-:-:S02]  /*8e00*/  ULDC UR6, c[0x0][0x8b0] ;  /* 0x00022c0000067ab9 */ /* 0x000fc40000000800 */
[--C-:B------:R-:W-:Y:S01]  /*8e10*/  SHF.R.U64 R21, R15, UR6, R4.reuse ;  /* 0x000000060f157c19 */ /* 0x100fe20008001204 */
[----:B------:R1:W2:Y:S01]  /*8e20*/  F2I.U32.TRUNC.NTZ R24, R6 ;  /* 0x0000000600187305 */ /* 0x0002a2000020f000 */
[----:B------:R-:W-:Y:S01]  /*8e30*/  SHF.R.U32.HI R4, RZ, UR6, R4 ;  /* 0x00000006ff047c19 */ /* 0x000fe20008011604 */
[----:B------:R-:W-:-:S03]  /*8e40*/  ULDC UR6, c[0x0][0x900] ;  /* 0x0002400000067ab9 */ /* 0x000fc60000000800 */
[--C-:B------:R-:W-:Y:S02]  /*8e50*/  SHF.R.U64 R20, R21, UR6, R4.reuse ;  /* 0x0000000615147c19 */ /* 0x100fe40008001204 */
[----:B------:R-:W-:-:S03]  /*8e60*/  SHF.R.U32.HI R23, RZ, UR6, R4 ;  /* 0x00000006ff177c19 */ /* 0x000fc60008011604 */
[----:B------:R-:W-:Y:S01]  /*8e70*/  IMAD.MOV.U32 R4, RZ, RZ, R20 ;  /* 0x000000ffff047224 */ /* 0x000fe200078e0014 */
[----:B------:R-:W-:Y:S01]  /*8e80*/  MOV R5, R23 ;  /* 0x0000001700057202 */ /* 0x000fe20000000f00 */
[----:B-1----:R-:W-:Y:S06]  /*8e90*/  @!P0 BRA `(.L_x_163) ;  /* 0x0000000000288947 */ /* 0x002fec0003800000 */
[----:B------:R-:W-:Y:S02]  /*8ea0*/  ULDC UR6, c[0x0][0x8f4] ;  /* 0x00023d0000067ab9 */ /* 0x000fe40000000800 */
[----:B------:R-:W-:-:S05]  /*8eb0*/  IADD3 R5, P0, R20, UR6, RZ ;  /* 0x0000000614057c10 */ /* 0x000fca000ff1e0ff */
[----:B------:R-:W-:-:S04]  /*8ec0*/  IMAD.X R23, RZ, RZ, R23, P0 ;  /* 0x000000ffff177224 */ /* 0x000fc800000e0617 */
[----:B------:R-:W-:-:S04]  /*8ed0*/  IMAD.WIDE.U32 R6, R23, UR8, RZ ;  /* 0x0000000817067c25 */ /* 0x000fc8000f8e00ff */
[----:B------:R-:W-:-:S04]  /*8ee0*/  IMAD.WIDE.U32 R6, P0, R5, UR9, R6 ;  /* 0x0000000905067c25 */ /* 0x000fc8000f800006 */
[----:B------:R-:W-:-:S04]  /*8ef0*/  IMAD.WIDE.U32 R4, R5, UR8, RZ ;  /* 0x0000000805047c25 */ /* 0x000fc8000f8e00ff */
[----:B------:R-:W-:Y:S01]  /*8f00*/  IMAD.MOV.U32 R4, RZ, RZ, R7 ;  /* 0x000000ffff047224 */ /* 0x000fe200078e0007 */
[----:B------:R-:W-:Y:S01]  /*8f10*/  IADD3 RZ, P1, R5, R6, RZ ;  /* 0x0000000605ff7210 */ /* 0x000fe20007f3e0ff */
[----:B------:R-:W-:-:S04]  /*8f20*/  IMAD.X R5, RZ, RZ, RZ, P0 ;  /* 0x000000ffff057224 */ /* 0x000fc800000e06ff */
[----:B------:R-:W-:-:S08]  /*8f30*/  IMAD.WIDE.U32.X R4, R23, UR9, R4, P1 ;  /* 0x0000000917047c25 */ /* 0x000fd000088e0404 */
.L_x_163:
[----:B------:R-:W-:Y:S01]  /*8f40*/  ISETP.NE.AND P0, PT, R2, 0x1, PT ;  /* 0x000000010200780c */ /* 0x000fe20003f05270 */
[----:B------:R-:W-:Y:S01]  /*8f50*/  ULDC UR6, c[0x0][0x8f0] ;  /* 0x00023c0000067ab9 */ /* 0x000fe20000000800 */
[----:B------:R-:W-:Y:S01]  /*8f60*/  LOP3.LUT R21, R21, UR17, RZ, 0xc0, !PT ;  /* 0x0000001115157c12 */ /* 0x000fe2000f8ec0ff */
[----:B--2---:R-:W-:Y:S01]  /*8f70*/  IMAD.MOV R24, RZ, RZ, -R24 ;  /* 0x000000ffff187224 */ /* 0x004fe200078e0a18 */
[----:B------:R-:W-:Y:S01]  /*8f80*/  SHF.R.U64 R4, R4, UR6, R5 ;  /* 0x0000000604047c19 */ /* 0x000fe20008001205 */
[----:B------:R-:W-:Y:S01]  /*8f90*/  ULDC UR6, c[0x0][0x8e0] ;  /* 0x0002380000067ab9 */ /* 0x000fe20000000800 */
[----:B------:R-:W-:Y:S01]  /*8fa0*/  LOP3.LUT R15, R15, UR5, RZ, 0xc0, !PT ;  /* 0x000000050f0f7c12 */ /* 0x000fe2000f8ec0ff */
[----:B------:R-:W-:Y:S01]  /*8fb0*/  ULDC UR7, c[0x0][0x8b8] ;  /* 0x00022e0000077ab9 */ /* 0x000fe20000000800 */
[----:B------:R-:W-:Y:S02]  /*8fc0*/  IMAD.MOV.U32 R6, RZ, RZ, R13 ;  /* 0x000000ffff067224 */ /* 0x000fe400078e000d */
[----:B------:R-:W-:-:S02]  /*8fd0*/  IMAD.MOV R5, RZ, RZ, -R4 ;  /* 0x000000ffff057224 */ /* 0x000fc400078e0a04 */
[----:B------:R-:W-:Y:S01]  /*8fe0*/  IMAD R21, R4, UR18, R21 ;  /* 0x0000001204157c24 */ /* 0x000fe2000f8e0215 */
[----:B------:R-:W-:Y:S01]  /*8ff0*/  MOV R4, 0x1 ;  /* 0x0000000100047802 */ /* 0x000fe20000000f00 */
[----:B---3--:R-:W-:Y:S02]  /*9000*/  @P0 IMAD R14, R22, R24, R11 ;  /* 0x00000018160e0224 */ /* 0x008fe400078e020b */
[----:B------:R-:W-:Y:S01]  /*9010*/  IMAD R20, R5, UR6, R20 ;  /* 0x0000000605147c24 */ /* 0x000fe2000f8e0214 */
[----:B------:R-:W-:Y:S01]  /*9020*/  ULDC UR6, c[0x0][0x8a8] ;  /* 0x00022a0000067ab9 */ /* 0x000fe20000000800 */
[----:B------:R-:W-:Y:S02]  /*9030*/  IMAD R14, R21, UR7, R14 ;  /* 0x00000007150e7c24 */ /* 0x000fe4000f8e020e */
[----:B------:R-:W-:-:S05]  /*9040*/  IMAD R5, R20, UR6, R15 ;  /* 0x0000000614057c24 */ /* 0x000fca000f8e020f */
[----:B------:R-:W-:Y:S02]  /*9050*/  SEL R7, R5, R14, !P0 ;  /* 0x0000000e05077207 */ /* 0x000fe40004000000 */
[----:B------:R-:W-:-:S07]  /*9060*/  SEL R20, R14, R5, !P0 ;  /* 0x000000050e147207 */ /* 0x000fce0004000000 */
.L_x_161:
[----:B------:R-:W-:Y:S05]  /*9070*/  BSYNC B1 ;  /* 0x0000000000017941 */ /* 0x000fea0003800000 */
.L_x_160:
[----:B------:R-:W-:-:S13]  /*9080*/  LOP3.LUT P0, RZ, R4, 0xff, RZ, 0xc0, !PT ;  /* 0x000000ff04ff7812 */ /* 0x000fda000780c0ff */
[----:B------:R-:W-:Y:S05]  /*9090*/  @P0 BRA `(.L_x_164) ;  /* 0xfffffff400480947 */ /* 0x000fea000383ffff */
[----:B------:R-:W-:Y:S05]  /*90a0*/  BSYNC B0 ;  /* 0x0000000000007941 */ /* 0x000fea0003800000 */
.L_x_153:
[----:B------:R-:W-:-:S03]  /*90b0*/  UMOV UR6, 0xffffffff ;  /* 0xffffffff00067882 */ /* 0x000fc60000000000 */
[----:B------:R-:W-:Y:S05]  /*90c0*/  BRA.DIV UR6, `(.L_x_165) ;  /* 0x0000000e06407947 */ /* 0x000fea000b800000 */
[----:B------:R-:W-:-:S13]  /*90d0*/  ELECT P6, URZ, PT ;  /* 0x00000000003f782f */ /* 0x000fda00038c0000 */
.L_x_198:
[----:B------:R-:W-:Y:S04]  /*90e0*/  BSSY B0, `(.L_x_166) ;  /* 0x0000073000007945 */ /* 0x000fe80003800000 */
[----:B------:R-:W-:Y:S05]  /*90f0*/  @!P6 BRA `(.L_x_167) ;  /* 0x0000000400c4e947 */ /* 0x000fea0003800000 */
[----:B------:R-:W-:-:S04]  /*9100*/  LOP3.LUT R19, R19, 0x2, RZ, 0xfc, !PT ;  /* 0x0000000213137812 */ /* 0x000fc800078efcff */
[----:B------:R-:W-:-:S13]  /*9110*/  ISETP.NE.AND P0, PT, R19, 0x3, PT ;  /* 0x000000031300780c */ /* 0x000fda0003f05270 */
[----:B------:R-:W-:Y:S05]  /*9120*/  @!P0 BRA `(.L_x_168) ;  /* 0x0000000000048947 */ /* 0x000fea0003800000 */
[----:B------:R-:W-:Y:S01]  /*9130*/  BPT.TRAP 0x1 ;  /* 0x000000040000795c */ /* 0x000fe20000300000 */
.L_x_168:
[----:B------:R-:W1:Y:S01]  /*9140*/  S2R R3, SR_CgaCtaId ;  /* 0x0000000000037919 */ /* 0x000e620000008800 */
[----:B------:R-:W-:-:S04]  /*9150*/  MOV R2, 0x400 ;  /* 0x0000040000027802 */ /* 0x000fc80000000f00 */
[----:B-1----:R-:W-:Y:S02]  /*9160*/  LEA R3, R3, R2, 0x18 ;  /* 0x0000000203037211 */ /* 0x002fe400078ec0ff */
[----:B------:R-:W-:-:S03]  /*9170*/  SHF.L.U32 R2, R0, 0x1f, RZ ;  /* 0x0000001f00027819 */ /* 0x000fc600000006ff */
[----:B------:R-:W-:-:S04]  /*9180*/  VIADD R3, R3, 0x60 ;  /* 0x0000006003037836 */ /* 0x000fc80000000000 */
[C---:B------:R-:W-:Y:S02]  /*9190*/  IMAD R7, R12.reuse, 0x8, R3 ;  /* 0x000000080c077824 */ /* 0x040fe400078e0203 */
[----:B------:R-:W-:Y:S02]  /*91a0*/  VIADD R12, R12, 0x1 ;  /* 0x000000010c0c7836 */ /* 0x000fe40000000000 */
[----:B------:R-:W1:Y:S03]  /*91b0*/  SYNCS.PHASECHK.TRANS64.TRYWAIT P0, [R7+URZ], R2 ;  /* 0x00000002070075a7 */ /* 0x000e66000800017f */
[----:B------:R-:W-:-:S04]  /*91c0*/  ISETP.NE.AND P1, PT, R12, 0xc, PT ;  /* 0x0000000c0c00780c */ /* 0x000fc80003f25270 */
[----:B------:R-:W-:Y:S02]  /*91d0*/  SEL R5, RZ, 0x1, P1 ;  /* 0x00000001ff057807 */ /* 0x000fe40000800000 */
[----:B------:R-:W-:Y:S02]  /*91e0*/  SEL R12, R12, RZ, P1 ;  /* 0x000000ff0c0c7207 */ /* 0x000fe40000800000 */
[----:B------:R-:W-:-:S03]  /*91f0*/  LOP3.LUT R5, R0, R5, RZ, 0x3c, !PT ;  /* 0x0000000500057212 */ /* 0x000fc600078e3cff */
[----:B------:R-:W-:Y:S01]  /*9200*/  IMAD R9, R12, 0x8, R3 ;  /* 0x000000080c097824 */ /* 0x000fe200078e0203 */
[----:B------:R-:W-:Y:S01]  /*9210*/  SHF.L.U32 R4, R5, 0x1f, RZ ;  /* 0x0000001f05047819 */ /* 0x000fe200000006ff */
[----:B-1----:R-:W-:Y:S06]  /*9220*/  @!P0 BRA `(.L_x_169) ;  /* 0x0000000c00088947 */ /* 0x002fec0003800000 */
.L_x_199:
[----:B------:R-:W2:Y:S01]  /*9230*/  SYNCS.PHASECHK.TRANS64.TRYWAIT P0, [R9+URZ], R4 ;  /* 0x00000004090075a7 */ /* 0x000ea2000800017f */
[----:B------:R-:W-:-:S04]  /*9240*/  IADD3 R0, R12, 0x1, RZ ;  /* 0x000000010c007810 */ /* 0x000fc80007ffe0ff */
[----:B------:R-:W-:-:S04]  /*9250*/  ISETP.NE.AND P1, PT, R0, 0xc, PT ;  /* 0x0000000c0000780c */ /* 0x000fc80003f25270 */
[----:B-1----:R-:W-:Y:S02]  /*9260*/  SEL R2, RZ, 0x1, P1 ;  /* 0x00000001ff027807 */ /* 0x002fe40000800000 */
[----:B------:R-:W-:Y:S02]  /*9270*/  SEL R0, R0, RZ, P1 ;  /* 0x000000ff00007207 */ /* 0x000fe40000800000 */
[----:B------:R-:W-:-:S03]  /*9280*/  LOP3.LUT R7, R5, R2, RZ, 0x3c, !PT ;  /* 0x0000000205077212 */ /* 0x000fc600078e3cff */
[----:B------:R-:W-:Y:S01]  /*9290*/  IMAD R6, R0, 0x8, R3 ;  /* 0x0000000800067824 */ /* 0x000fe200078e0203 */
[----:B------:R-:W-:Y:S01]  /*92a0*/  SHF.L.U32 R5, R7, 0x1f, RZ ;  /* 0x0000001f07057819 */ /* 0x000fe200000006ff */
[----:B--2---:R-:W-:Y:S06]  /*92b0*/  @!P0 BRA `(.L_x_170) ;  /* 0x0000000800f88947 */ /* 0x004fec0003800000 */
.L_x_200:
[----:B------:R-:W2:Y:S01]  /*92c0*/  SYNCS.PHASECHK.TRANS64.TRYWAIT P0, [R6+URZ], R5 ;  /* 0x00000005060075a7 */ /* 0x000ea2000800017f */
[----:B------:R-:W-:-:S05]  /*92d0*/  VIADD R0, R0, 0x1 ;  /* 0x0000000100007836 */ /* 0x000fca0000000000 */
[----:B------:R-:W-:-:S04]  /*92e0*/  ISETP.NE.AND P1, PT, R0, 0xc, PT ;  /* 0x0000000c0000780c */ /* 0x000fc80003f25270 */
[----:B------:R-:W-:Y:S02]  /*92f0*/  SEL R2, RZ, 0x1, P1 ;  /* 0x00000001ff027807 */ /* 0x000fe40000800000 */
[----:B------:R-:W-:Y:S02]  /*9300*/  SEL R0, R0, RZ, P1 ;  /* 0x000000ff00007207 */ /* 0x000fe40000800000 */
[----:B------:R-:W-:-:S03]  /*9310*/  LOP3.LUT R7, R7, R2, RZ, 0x3c, !PT ;  /* 0x0000000207077212 */ /* 0x000fc600078e3cff */
[----:B-1----:R-:W-:Y:S01]  /*9320*/  IMAD R9, R0, 0x8, R3 ;  /* 0x0000000800097824 */ /* 0x002fe200078e0203 */
[----:B------:R-:W-:Y:S01]  /*9330*/  SHF.L.U32 R4, R7, 0x1f, RZ ;  /* 0x0000001f07047819 */ /* 0x000fe200000006ff */
[----:B--2---:R-:W-:Y:S06]  /*9340*/  @!P0 BRA `(.L_x_171) ;  /* 0x0000000800e88947 */ /* 0x004fec0003800000 */
.L_x_201:
        /* <DEDUP_REMOVED lines=9> */
.L_x_202:
[----:B------:R-:W2:Y:S01]  /*93e0*/  SYNCS.PHASECHK.TRANS64.TRYWAIT P0, [R6+URZ], R5 ;  /* 0x00000005060075a7 */ /* 0x000ea2000800017f */
[----:B------:R-:W-:-:S04]  /*93f0*/  IADD3 R0, R0, 0x1, RZ ;  /* 0x0000000100007810 */ /* 0x000fc80007ffe0ff */
[----:B------:R-:W-:-:S04]  /*9400*/  ISETP.NE.AND P1, PT, R0, 0xc, PT ;  /* 0x0000000c0000780c */ /* 0x000fc80003f25270 */
[----:B------:R-:W-:Y:S02]  /*9410*/  SEL R2, RZ, 0x1, P1 ;  /* 0x00000001ff027807 */ /* 0x000fe40000800000 */
[----:B------:R-:W-:Y:S02]  /*9420*/  SEL R0, R0, RZ, P1 ;  /* 0x000000ff00007207 */ /* 0x000fe40000800000 */
[----:B------:R-:W-:-:S03]  /*9430*/  LOP3.LUT R7, R7, R2, RZ, 0x3c, !PT ;  /* 0x0000000207077212 */ /* 0x000fc600078e3cff */
[----:B-1----:R-:W-:Y:S01]  /*9440*/  IMAD R9, R0, 0x8, R3 ;  /* 0x0000000800097824 */ /* 0x002fe200078e0203 */
[----:B------:R-:W-:Y:S01]  /*9450*/  SHF.L.U32 R4, R7, 0x1f, RZ ;  /* 0x0000001f07047819 */ /* 0x000fe200000006ff */
[----:B--2---:R-:W-:Y:S06]  /*9460*/  @!P0 BRA `(.L_x_173) ;  /* 0x0000000800c88947 */ /* 0x004fec0003800000 */
.L_x_203:
        /* <DEDUP_REMOVED lines=9> */
.L_x_204:
        /* <DEDUP_REMOVED lines=9> */
.L_x_205:
        /* <DEDUP_REMOVED lines=9> */
.L_x_206:
        /* <DEDUP_REMOVED lines=9> */
.L_x_207:
        /* <DEDUP_REMOVED lines=9> */
.L_x_208:
[----:B------:R-:W2:Y:S01]  /*9740*/  SYNCS.PHASECHK.TRANS64.TRYWAIT P0, [R6+URZ], R5 ;  /* 0x00000005060075a7 */ /* 0x000ea2000800017f */
[----:B------:R-:W-:-:S04]  /*9750*/  IADD3 R0, R0, 0x1, RZ ;  /* 0x0000000100007810 */ /* 0x000fc80007ffe0ff */
[----:B------:R-:W-:-:S04]  /*9760*/  ISETP.NE.AND P1, PT, R0, 0xc, PT ;  /* 0x0000000c0000780c */ /* 0x000fc80003f25270 */
[----:B------:R-:W-:Y:S02]  /*9770*/  SEL R2, RZ, 0x1, P1 ;  /* 0x00000001ff027807 */ /* 0x000fe40000800000 */
[----:B------:R-:W-:Y:S02]  /*9780*/  SEL R0, R0, RZ, P1 ;  /* 0x000000ff00007207 */ /* 0x000fe40000800000 */
[----:B------:R-:W-:Y:S01]  /*9790*/  LOP3.LUT R2, R7, R2, RZ, 0x3c, !PT ;  /* 0x0000000207027212 */ /* 0x000fe200078e3cff */
[----:B--2---:R-:W-:Y:S06]  /*97a0*/  @!P0 BRA `(.L_x_179) ;  /* 0x0000000800708947 */ /* 0x004fec0003800000 */
.L_x_209:
[----:B------:R-:W-:Y:S01]  /*97b0*/  IMAD R3, R0, 0x8, R3 ;  /* 0x0000000800037824 */ /* 0x000fe200078e0203 */
[----:B------:R-:W-:-:S07]  /*97c0*/  SHF.L.U32 R0, R2, 0x1f, RZ ;  /* 0x0000001f02007819 */ /* 0x000fce00000006ff */
.L_x_180:
[----:B---3--:R3:W4:Y:S02]  /*97d0*/  SYNCS.PHASECHK.TRANS64.TRYWAIT P0, [R3+URZ], R0 ;  /* 0x00000000030075a7 */ /* 0x008724000800017f */
[----:B----4-:R-:W-:Y:S05]  /*97e0*/  @!P0 NANOSLEEP.SYNCS 0x989680 ;  /* 0x009896800000895d */ /* 0x010fea0003900000 */
[----:B------:R-:W4:Y:S02]  /*97f0*/  @!P0 SYNCS.PHASECHK.TRANS64 P0, [R3+URZ], R0 ;  /* 0x00000000030085a7 */ /* 0x000f24000800007f */
[----:B----4-:R-:W-:Y:S05]  /*9800*/  @!P0 BRA `(.L_x_180) ;  /* 0xfffffffc00f08947 */ /* 0x010fea000383ffff */
.L_x_167:
[----:B------:R-:W-:Y:S05]  /*9810*/  BSYNC B0 ;  /* 0x0000000000007941 */ /* 0x000fea0003800000 */
.L_x_166:
[----:B------:R-:W-:Y:S05]  /*9820*/  EXIT ;  /* 0x000000000000794d */ /* 0x000fea0003800000 */
.L_x_25:
[----:B----4-:R-:W-:-:S04]  /*9830*/  IMAD.U32 R3, RZ, RZ, UR5 ;  /* 0x00000005ff037e24 */ /* 0x010fc8000f8e00ff */
[----:B------:R4:W1:Y:S03]  /*9840*/  SYNCS.PHASECHK.TRANS64.TRYWAIT P0, [R3+URZ], R0 ;  /* 0x00000000030075a7 */ /* 0x000866000800017f */
[----:B-1----:R-:W-:Y:S05]  /*9850*/  @!P0 NANOSLEEP.SYNCS 0x989680 ;  /* 0x009896800000895d */ /* 0x002fea0003900000 */
[----:B------:R-:W1:Y:S02]  /*9860*/  @!P0 SYNCS.PHASECHK.TRANS64 P0, [R3+URZ], R0 ;  /* 0x00000000030085a7 */ /* 0x000e64000800007f */
[----:B-1----:R-:W-:Y:S05]  /*9870*/  @!P0 BRA `(.L_x_25) ;  /* 0xfffffffc00ec8947 */ /* 0x002fea000383ffff */
[----:B------:R-:W-:Y:S05]  /*9880*/  BRA `(.L_x_24) ;  /* 0xffffff8400687947 */ /* 0x000fea000383ffff */
.L_x_31:
[----:B--2---:R-:W-:-:S04]  /*9890*/  IMAD.U32 R5, RZ, RZ, UR8 ;  /* 0x00000008ff057e24 */ /* 0x004fc8000f8e00ff */
[----:B------:R2:W3:Y:S03]  /*98a0*/  SYNCS.PHASECHK.TRANS64.TRYWAIT P0, [R5+URZ], R4 ;  /* 0x00000004050075a7 */ /* 0x0004e6000800017f */
[----:B---3--:R-:W-:Y:S05]  /*98b0*/  @!P0 NANOSLEEP.SYNCS 0x989680 ;  /* 0x009896800000895d */ /* 0x008fea0003900000 */
[----:B------:R-:W3:Y:S02]  /*98c0*/  @!P0 SYNCS.PHASECHK.TRANS64 P0, [R5+URZ], R4 ;  /* 0x00000004050085a7 */ /* 0x000ee4000800007f */
[----:B---3--:R-:W-:Y:S05]  /*98d0*/  @!P0 BRA `(.L_x_31) ;  /* 0xfffffffc00ec8947 */ /* 0x008fea000383ffff */
[----:B------:R-:W-:Y:S05]  /*98e0*/  BRA `(.L_x_30) ;  /* 0xffffff8c00a87947 */ /* 0x000fea000383ffff */
.L_x_58:
[----:B-1----:R1:W2:Y:S02]  /*98f0*/  SYNCS.PHASECHK.TRANS64.TRYWAIT P0, [R20+URZ+0xc0], R5 ;  /* 0x0000c005140075a7 */ /* 0x0022a4000800017f */
[----:B--2---:R-:W-:Y:S05]  /*9900*/  @!P0 NANOSLEEP.SYNCS 0x989680 ;  /* 0x009896800000895d */ /* 0x004fea0003900000 */
[----:B------:R-:W2:Y:S02]  /*9910*/  @!P0 SYNCS.PHASECHK.TRANS64 P0, [R20+URZ+0xc0], R5 ;  /* 0x0000c005140085a7 */ /* 0x000ea4000800007f */
[----:B--2---:R-:W-:Y:S05]  /*9920*/  @!P0 BRA `(.L_x_58) ;  /* 0xfffffffc00f08947 */ /* 0x004fea000383ffff */
[----:B------:R-:W-:Y:S05]  /*9930*/  BRA `(.L_x_181) ;  /* 0xffffffa400d47947 */ /* 0x000fea000383ffff */
.L_x_69:
[----:B-1----:R1:W2:Y:S02]  /*9940*/  SYNCS.PHASECHK.TRANS64.TRYWAIT P2, [R21+URZ+0xc0], R12 ;  /* 0x0000c00c150075a7 */ /* 0x0022a4000804017f */
[----:B--2---:R-:W-:Y:S05]  /*9950*/  @!P2 NANOSLEEP.SYNCS 0x989680 ;  /* 0x009896800000a95d */ /* 0x004fea0003900000 */
[----:B------:R-:W2:Y:S02]  /*9960*/  @!P2 SYNCS.PHASECHK.TRANS64 P2, [R21+URZ+0xc0], R12 ;  /* 0x0000c00c1500a5a7 */ /* 0x000ea4000804007f */
[----:B--2---:R-:W-:Y:S05]  /*9970*/  @!P2 BRA `(.L_x_69) ;  /* 0xfffffffc00f0a947 */ /* 0x004fea000383ffff */
[----:B------:R-:W-:Y:S05]  /*9980*/  BRA `(.L_x_182) ;  /* 0xffffffb0006c7947 */ /* 0x000fea000383ffff */
.L_x_80:
[----:B-1----:R1:W2:Y:S02]  /*9990*/  SYNCS.PHASECHK.TRANS64.TRYWAIT P2, [R15+URZ+0xc0], R12 ;  /* 0x0000c00c0f0075a7 */ /* 0x0022a4000804017f */
[----:B--2---:R-:W-:Y:S05]  /*99a0*/  @!P2 NANOSLEEP.SYNCS 0x989680 ;  /* 0x009896800000a95d */ /* 0x004fea0003900000 */
[----:B------:R-:W2:Y:S02]  /*99b0*/  @!P2 SYNCS.PHASECHK.TRANS64 P2, [R15+URZ+0xc0], R12 ;  /* 0x0000c00c0f00a5a7 */ /* 0x000ea4000804007f */
[----:B--2---:R-:W-:Y:S05]  /*99c0*/  @!P2 BRA `(.L_x_80) ;  /* 0xfffffffc00f0a947 */ /* 0x004fea000383ffff */
[----:B------:R-:W-:Y:S05]  /*99d0*/  BRA `(.L_x_183) ;  /* 0xffffffb8008c7947 */ /* 0x000fea000383ffff */
.L_x_91:
[----:B-1----:R1:W2:Y:S02]  /*99e0*/  SYNCS.PHASECHK.TRANS64.TRYWAIT P1, [R13+URZ+0xc0], R12 ;  /* 0x0000c00c0d0075a7 */ /* 0x0022a4000802017f */
[----:B--2---:R-:W-:Y:S05]  /*99f0*/  @!P1 NANOSLEEP.SYNCS 0x989680 ;  /* 0x009896800000995d */ /* 0x004fea0003900000 */
[----:B------:R-:W2:Y:S02]  /*9a00*/  @!P1 SYNCS.PHASECHK.TRANS64 P1, [R13+URZ+0xc0], R12 ;  /* 0x0000c00c0d0095a7 */ /* 0x000ea4000802007f */
[----:B--2---:R-:W-:Y:S05]  /*9a10*/  @!P1 BRA `(.L_x_91) ;  /* 0xfffffffc00f09947 */ /* 0x004fea000383ffff */
[----:B------:R-:W-:Y:S05]  /*9a20*/  BRA `(.L_x_184) ;  /* 0xffffffc000ac7947 */ /* 0x000fea000383ffff */
.L_x_107:
[----:B-1----:R-:W-:-:S04]  /*9a30*/  IMAD.U32 R4, RZ, RZ, UR4 ;  /* 0x00000004ff047e24 */ /* 0x002fc8000f8e00ff */
[----:B------:R1:W2:Y:S03]  /*9a40*/  SYNCS.PHASECHK.TRANS64.TRYWAIT P0, [R4+URZ+0x108], R3 ;  /* 0x00010803040075a7 */ /* 0x0002a6000800017f */
[----:B--2---:R-:W-:Y:S05]  /*9a50*/  @!P0 NANOSLEEP.SYNCS 0x989680 ;  /* 0x009896800000895d */ /* 0x004fea0003900000 */
[----:B------:R-:W2:Y:S02]  /*9a60*/  @!P0 SYNCS.PHASECHK.TRANS64 P0, [R4+URZ+0x108], R3 ;  /* 0x00010803040085a7 */ /* 0x000ea4000800007f */
[----:B--2---:R-:W-:Y:S05]  /*9a70*/  @!P0 BRA `(.L_x_107) ;  /* 0xfffffffc00ec8947 */ /* 0x004fea000383ffff */
[----:B------:R-:W-:Y:S05]  /*9a80*/  BRA `(.L_x_106) ;  /* 0xffffffd400d47947 */ /* 0x000fea000383ffff */
.L_x_116:
[----:B-1----:R-:W-:-:S04]  /*9a90*/  IMAD.U32 R5, RZ, RZ, UR5 ;  /* 0x00000005ff057e24 */ /* 0x002fc8000f8e00ff */
[----:B------:R1:W2:Y:S03]  /*9aa0*/  SYNCS.PHASECHK.TRANS64.TRYWAIT P1, [R5+URZ+0xe0], R4 ;  /* 0x0000e004050075a7 */ /* 0x0002a6000802017f */
[----:B--2---:R-:W-:Y:S05]  /*9ab0*/  @!P1 NANOSLEEP.SYNCS 0x989680 ;  /* 0x009896800000995d */ /* 0x004fea0003900000 */
[----:B------:R-:W2:Y:S02]  /*9ac0*/  @!P1 SYNCS.PHASECHK.TRANS64 P1, [R5+URZ+0xe0], R4 ;  /* 0x0000e004050095a7 */ /* 0x000ea4000802007f */
[----:B--2---:R-:W-:Y:S05]  /*9ad0*/  @!P1 BRA `(.L_x_116) ;  /* 0xfffffffc00ec9947 */ /* 0x004fea000383ffff */
[----:B------:R-:W-:Y:S05]  /*9ae0*/  BRA `(.L_x_185) ;  /* 0xffffffd800c07947 */ /* 0x000fea000383ffff */
.L_x_122:
[----:B-12---:R-:W-:-:S04]  /*9af0*/  MOV R5, UR5 ;  /* 0x0000000500057c02 */ /* 0x006fc80008000f00 */
[----:B------:R1:W2:Y:S03]  /*9b00*/  SYNCS.PHASECHK.TRANS64.TRYWAIT P1, [R5+URZ+0xe8], R4 ;  /* 0x0000e804050075a7 */ /* 0x0002a6000802017f */
[----:B--2---:R-:W-:Y:S05]  /*9b10*/  @!P1 NANOSLEEP.SYNCS 0x989680 ;  /* 0x009896800000995d */ /* 0x004fea0003900000 */
[----:B------:R-:W2:Y:S02]  /*9b20*/  @!P1 SYNCS.PHASECHK.TRANS64 P1, [R5+URZ+0xe8], R4 ;  /* 0x0000e804050095a7 */ /* 0x000ea4000802007f */
[----:B--2---:R-:W-:Y:S05]  /*9b30*/  @!P1 BRA `(.L_x_122) ;  /* 0xfffffffc00ec9947 */ /* 0x004fea000383ffff */
[----:B------:R-:W-:Y:S05]  /*9b40*/  BRA `(.L_x_186) ;  /* 0xffffffdc00087947 */ /* 0x000fea000383ffff */
.L_x_128:
[----:B-123--:R-:W-:-:S04]  /*9b50*/  IMAD.U32 R5, RZ, RZ, UR5 ;  /* 0x00000005ff057e24 */ /* 0x00efc8000f8e00ff */
[----:B------:R1:W2:Y:S03]  /*9b60*/  SYNCS.PHASECHK.TRANS64.TRYWAIT P1, [R5+URZ+0xf0], R4 ;  /* 0x0000f004050075a7 */ /* 0x0002a6000802017f */
[----:B--2---:R-:W-:Y:S05]  /*9b70*/  @!P1 NANOSLEEP.SYNCS 0x989680 ;  /* 0x009896800000995d */ /* 0x004fea0003900000 */
[----:B------:R-:W2:Y:S02]  /*9b80*/  @!P1 SYNCS.PHASECHK.TRANS64 P1, [R5+URZ+0xf0], R4 ;  /* 0x0000f004050095a7 */ /* 0x000ea4000802007f */
[----:B--2---:R-:W-:Y:S05]  /*9b90*/  @!P1 BRA `(.L_x_128) ;  /* 0xfffffffc00ec9947 */ /* 0x004fea000383ffff */
[----:B------:R-:W-:Y:S05]  /*9ba0*/  BRA `(.L_x_187) ;  /* 0xffffffdc00587947 */ /* 0x000fea000383ffff */
.L_x_134:
[----:B-1234-:R-:W-:-:S04]  /*9bb0*/  IMAD.U32 R5, RZ, RZ, UR5 ;  /* 0x00000005ff057e24 */ /* 0x01efc8000f8e00ff */
[----:B------:R1:W2:Y:S03]  /*9bc0*/  SYNCS.PHASECHK.TRANS64.TRYWAIT P1, [R5+URZ+0xf8], R4 ;  /* 0x0000f804050075a7 */ /* 0x0002a6000802017f */
[----:B--2---:R-:W-:Y:S05]  /*9bd0*/  @!P1 NANOSLEEP.SYNCS 0x989680 ;  /* 0x009896800000995d */ /* 0x004fea0003900000 */
[----:B------:R-:W2:Y:S02]  /*9be0*/  @!P1 SYNCS.PHASECHK.TRANS64 P1, [R5+URZ+0xf8], R4 ;  /* 0x0000f804050095a7 */ /* 0x000ea4000802007f */
[----:B--2---:R-:W-:Y:S05]  /*9bf0*/  @!P1 BRA `(.L_x_134) ;  /* 0xfffffffc00ec9947 */ /* 0x004fea000383ffff */
[----:B------:R-:W-:Y:S05]  /*9c00*/  BRA `(.L_x_188) ;  /* 0xffffffdc00a87947 */ /* 0x000fea000383ffff */
.L_x_146:
[----:B------:R1:W1:Y:S02]  /*9c10*/  SYNCS.PHASECHK.TRANS64.TRYWAIT P0, [R3+URZ+0xe0], R0 ;  /* 0x0000e000030075a7 */ /* 0x000264000800017f */
[----:B-1----:R-:W-:Y:S05]  /*9c20*/  @!P0 NANOSLEEP.SYNCS 0x989680 ;  /* 0x009896800000895d */ /* 0x002fea0003900000 */
[----:B------:R-:W1:Y:S02]  /*9c30*/  @!P0 SYNCS.PHASECHK.TRANS64 P0, [R3+URZ+0xe0], R0 ;  /* 0x0000e000030085a7 */ /* 0x000e64000800007f */
[----:B-1----:R-:W-:Y:S05]  /*9c40*/  @!P0 BRA `(.L_x_146) ;  /* 0xfffffffc00f08947 */ /* 0x002fea000383ffff */
[----:B------:R-:W-:Y:S05]  /*9c50*/  BRA `(.L_x_189) ;  /* 0xffffffe400a87947 */ /* 0x000fea000383ffff */
.L_x_148:
[----:B------:R1:W1:Y:S02]  /*9c60*/  SYNCS.PHASECHK.TRANS64.TRYWAIT P0, [R3+URZ+0xe8], R0 ;  /* 0x0000e800030075a7 */ /* 0x000264000800017f */
[----:B-1----:R-:W-:Y:S05]  /*9c70*/  @!P0 NANOSLEEP.SYNCS 0x989680 ;  /* 0x009896800000895d */ /* 0x002fea0003900000 */
[----:B------:R-:W1:Y:S02]  /*9c80*/  @!P0 SYNCS.PHASECHK.TRANS64 P0, [R3+URZ+0xe8], R0 ;  /* 0x0000e800030085a7 */ /* 0x000e64000800007f */
[----:B-1----:R-:W-:Y:S05]  /*9c90*/  @!P0 BRA `(.L_x_148) ;  /* 0xfffffffc00f08947 */ /* 0x002fea000383ffff */
[----:B------:R-:W-:Y:S05]  /*9ca0*/  BRA `(.L_x_190) ;  /* 0xffffffe400a47947 */ /* 0x000fea000383ffff */
.L_x_150:
[----:B------:R1:W1:Y:S02]  /*9cb0*/  SYNCS.PHASECHK.TRANS64.TRYWAIT P0, [R3+URZ+0xf0], R0 ;  /* 0x0000f000030075a7 */ /* 0x000264000800017f */
[----:B-1----:R-:W-:Y:S05]  /*9cc0*/  @!P0 NANOSLEEP.SYNCS 0x989680 ;  /* 0x009896800000895d */ /* 0x002fea0003900000 */
[----:B------:R-:W1:Y:S02]  /*9cd0*/  @!P0 SYNCS.PHASECHK.TRANS64 P0, [R3+URZ+0xf0], R0 ;  /* 0x0000f000030085a7 */ /* 0x000e64000800007f */
[----:B-1----:R-:W-:Y:S05]  /*9ce0*/  @!P0 BRA `(.L_x_150) ;  /* 0xfffffffc00f08947 */ /* 0x002fea000383ffff */
[----:B------:R-:W-:Y:S05]  /*9cf0*/  BRA `(.L_x_191) ;  /* 0xffffffe400a07947 */ /* 0x000fea000383ffff */
.L_x_154:
[----:B------:R-:W-:Y:S01]  /*9d00*/  BSSY B1, `(.L_x_192) ;  /* 0x0000006000017945 */ /* 0x000fe20003800000 */
[----:B------:R-:W-:-:S07]  /*9d10*/  IMAD.MOV.U32 R15, RZ, RZ, -0x1 ;  /* 0xffffffffff0f7424 */ /* 0x000fce00078e00ff */
[----:B------:R-:W-:Y:S05]  /*9d20*/  WARPSYNC.COLLECTIVE R15, `(.L_x_193) ;  /* 0x000000000f0c7348 */ /* 0x000fea0003c00000 */
[----:B------:R-:W-:Y:S02]  /*9d30*/  ELECT P6, UR62, PT ;  /* 0x00000000003e782f */ /* 0x000fe400038c0000 */
[----:B------:R-:W-:Y:S01]  /*9d40*/  MOV R14, UR62 ;  /* 0x0000003e000e7c02 */ /* 0x000fe20008000f00 */
[----:B------:R-:W-:Y:S10]  /*9d50*/  ENDCOLLECTIVE ;  /* 0x000000000000791b */ /* 0x000ff40003800000 */
.L_x_193:
[----:B------:R-:W-:Y:S05]  /*9d60*/  BSYNC B1 ;  /* 0x0000000000017941 */ /* 0x000fea0003800000 */
.L_x_192:
[----:B------:R-:W-:Y:S05]  /*9d70*/  BRA `(.L_x_194) ;  /* 0xffffffe8001c7947 */ /* 0x000fea000383ffff */
.L_x_157:
[----:B-1----:R1:W2:Y:S02]  /*9d80*/  SYNCS.PHASECHK.TRANS64.TRYWAIT P0, [R14+URZ+0x60], R11 ;  /* 0x0000600b0e0075a7 */ /* 0x0022a4000800017f */
[----:B--2---:R-:W-:Y:S05]  /*9d90*/  @!P0 NANOSLEEP.SYNCS 0x989680 ;  /* 0x009896800000895d */ /* 0x004fea0003900000 */
[----:B------:R-:W2:Y:S02]  /*9da0*/  @!P0 SYNCS.PHASECHK.TRANS64 P0, [R14+URZ+0x60], R11 ;  /* 0x0000600b0e0085a7 */ /* 0x000ea4000800007f */
[----:B--2---:R-:W-:Y:S05]  /*9db0*/  @!P0 BRA `(.L_x_157) ;  /* 0xfffffffc00f08947 */ /* 0x004fea000383ffff */
[----:B------:R-:W-:Y:S05]  /*9dc0*/  BRA `(.L_x_195) ;  /* 0xffffffe800547947 */ /* 0x000fea000383ffff */
.L_x_165:
[----:B------:R-:W-:Y:S01]  /*9dd0*/  BSSY B0, `(.L_x_196) ;  /* 0x0000006000007945 */ /* 0x000fe20003800000 */
[----:B------:R-:W-:-:S07]  /*9de0*/  IMAD.MOV.U32 R15, RZ, RZ, -0x1 ;  /* 0xffffffffff0f7424 */ /* 0x000fce00078e00ff */
[----:B------:R-:W-:Y:S05]  /*9df0*/  WARPSYNC.COLLECTIVE R15, `(.L_x_197) ;  /* 0x000000000f0c7348 */ /* 0x000fea0003c00000 */
[----:B------:R-:W-:Y:S02]  /*9e00*/  ELECT P6, UR62, PT ;  /* 0x00000000003e782f */ /* 0x000fe400038c0000 */
[----:B------:R-:W-:Y:S01]  /*9e10*/  MOV R14, UR62 ;  /* 0x0000003e000e7c02 */ /* 0x000fe20008000f00 */
[----:B------:R-:W-:Y:S10]  /*9e20*/  ENDCOLLECTIVE ;  /* 0x000000000000791b */ /* 0x000ff40003800000 */
.L_x_197:
[----:B------:R-:W-:Y:S05]  /*9e30*/  BSYNC B0 ;  /* 0x0000000000007941 */ /* 0x000fea0003800000 */
.L_x_196:
[----:B------:R-:W-:Y:S05]  /*9e40*/  BRA `(.L_x_198) ;  /* 0xfffffff000a47947 */ /* 0x000fea000383ffff */
.L_x_169:
[----:B-1----:R1:W2:Y:S02]  /*9e50*/  SYNCS.PHASECHK.TRANS64.TRYWAIT P0, [R7+URZ], R2 ;  /* 0x00000002070075a7 */ /* 0x0022a4000800017f */
[----:B--2---:R-:W-:Y:S05]  /*9e60*/  @!P0 NANOSLEEP.SYNCS 0x989680 ;  /* 0x009896800000895d */ /* 0x004fea0003900000 */
[----:B------:R-:W2:Y:S02]  /*9e70*/  @!P0 SYNCS.PHASECHK.TRANS64 P0, [R7+URZ], R2 ;  /* 0x00000002070085a7 */ /* 0x000ea4000800007f */
[----:B--2---:R-:W-:Y:S05]  /*9e80*/  @!P0 BRA `(.L_x_169) ;  /* 0xfffffffc00f08947 */ /* 0x004fea000383ffff */
[----:B------:R-:W-:Y:S05]  /*9e90*/  BRA `(.L_x_199) ;  /* 0xfffffff000e47947 */ /* 0x000fea000383ffff */
.L_x_170:
[----:B-1----:R1:W2:Y:S02]  /*9ea0*/  SYNCS.PHASECHK.TRANS64.TRYWAIT P0, [R9+URZ], R4 ;  /* 0x00000004090075a7 */ /* 0x0022a4000800017f */
[----:B--2---:R-:W-:Y:S05]  /*9eb0*/  @!P0 NANOSLEEP.SYNCS 0x989680 ;  /* 0x009896800000895d */ /* 0x004fea0003900000 */
[----:B------:R-:W2:Y:S02]  /*9ec0*/  @!P0 SYNCS.PHASECHK.TRANS64 P0, [R9+URZ], R4 ;  /* 0x00000004090085a7 */ /* 0x000ea4000800007f */
[----:B--2---:R-:W-:Y:S05]  /*9ed0*/  @!P0 BRA `(.L_x_170) ;  /* 0xfffffffc00f08947 */ /* 0x004fea000383ffff */
[----:B------:R-:W-:Y:S05]  /*9ee0*/  BRA `(.L_x_200) ;  /* 0xfffffff000f47947 */ /* 0x000fea000383ffff */
.L_x_171:
[----:B-1----:R1:W2:Y:S02]  /*9ef0*/  SYNCS.PHASECHK.TRANS64.TRYWAIT P0, [R6+URZ], R5 ;  /* 0x00000005060075a7 */ /* 0x0022a4000800017f */
[----:B--2---:R-:W-:Y:S05]  /*9f00*/  @!P0 NANOSLEEP.SYNCS 0x989680 ;  /* 0x009896800000895d */ /* 0x004fea0003900000 */
[----:B------:R-:W2:Y:S02]  /*9f10*/  @!P0 SYNCS.PHASECHK.TRANS64 P0, [R6+URZ], R5 ;  /* 0x00000005060085a7 */ /* 0x000ea4000800007f */
[----:B--2---:R-:W-:Y:S05]  /*9f20*/  @!P0 BRA `(.L_x_171) ;  /* 0xfffffffc00f08947 */ /* 0x004fea000383ffff */
[----:B------:R-:W-:Y:S05]  /*9f30*/  BRA `(.L_x_201) ;  /* 0xfffffff400047947 */ /* 0x000fea000383ffff */
.L_x_172:
[----:B-1----:R1:W2:Y:S02]  /*9f40*/  SYNCS.PHASECHK.TRANS64.TRYWAIT P0, [R9+URZ], R4 ;  /* 0x00000004090075a7 */ /* 0x0022a4000800017f */
[----:B--2---:R-:W-:Y:S05]  /*9f50*/  @!P0 NANOSLEEP.SYNCS 0x989680 ;  /* 0x009896800000895d */ /* 0x004fea0003900000 */
[----:B------:R-:W2:Y:S02]  /*9f60*/  @!P0 SYNCS.PHASECHK.TRANS64 P0, [R9+URZ], R4 ;  /* 0x00000004090085a7 */ /* 0x000ea4000800007f */
[----:B--2---:R-:W-:Y:S05]  /*9f70*/  @!P0 BRA `(.L_x_172) ;  /* 0xfffffffc00f08947 */ /* 0x004fea000383ffff */
[----:B------:R-:W-:Y:S05]  /*9f80*/  BRA `(.L_x_202) ;  /* 0xfffffff400147947 */ /* 0x000fea000383ffff */
.L_x_173:
[----:B-1----:R1:W2:Y:S02]  /*9f90*/  SYNCS.PHASECHK.TRANS64.TRYWAIT P0, [R6+URZ], R5 ;  /* 0x00000005060075a7 */ /* 0x0022a4000800017f */
[----:B--2---:R-:W-:Y:S05]  /*9fa0*/  @!P0 NANOSLEEP.SYNCS 0x989680 ;  /* 0x009896800000895d */ /* 0x004fea0003900000 */
[----:B------:R-:W2:Y:S02]  /*9fb0*/  @!P0 SYNCS.PHASECHK.TRANS64 P0, [R6+URZ], R5 ;  /* 0x00000005060085a7 */ /* 0x000ea4000800007f */
[----:B--2---:R-:W-:Y:S05]  /*9fc0*/  @!P0 BRA `(.L_x_173) ;  /* 0xfffffffc00f08947 */ /* 0x004fea000383ffff */
[----:B------:R-:W-:Y:S05]  /*9fd0*/  BRA `(.L_x_203) ;  /* 0xfffffff400247947 */ /* 0x000fea000383ffff */
.L_x_174:
[----:B-1----:R1:W2:Y:S02]  /*9fe0*/  SYNCS.PHASECHK.TRANS64.TRYWAIT P0, [R9+URZ], R4 ;  /* 0x00000004090075a7 */ /* 0x0022a4000800017f */
[----:B--2---:R-:W-:Y:S05]  /*9ff0*/  @!P0 NANOSLEEP.SYNCS 0x989680 ;  /* 0x009896800000895d */ /* 0x004fea0003900000 */
[----:B------:R-:W2:Y:S02]  /*a000*/  @!P0 SYNCS.PHASECHK.TRANS64 P0, [R9+URZ], R4 ;  /* 0x00000004090085a7 */ /* 0x000ea4000800007f */
[----:B--2---:R-:W-:Y:S05]  /*a010*/  @!P0 BRA `(.L_x_174) ;  /* 0xfffffffc00f08947 */ /* 0x004fea000383ffff */
[----:B------:R-:W-:Y:S05]  /*a020*/  BRA `(.L_x_204) ;  /* 0xfffffff400347947 */ /* 0x000fea000383ffff */
.L_x_175:
[----:B-1----:R1:W2:Y:S02]  /*a030*/  SYNCS.PHASECHK.TRANS64.TRYWAIT P0, [R6+URZ], R5 ;  /* 0x00000005060075a7 */ /* 0x0022a4000800017f */
[----:B--2---:R-:W-:Y:S05]  /*a040*/  @!P0 NANOSLEEP.SYNCS 0x989680 ;  /* 0x009896800000895d */ /* 0x004fea0003900000 */
[----:B------:R-:W2:Y:S02]  /*a050*/  @!P0 SYNCS.PHASECHK.TRANS64 P0, [R6+URZ], R5 ;  /* 0x00000005060085a7 */ /* 0x000ea4000800007f */
[----:B--2---:R-:W-:Y:S05]  /*a060*/  @!P0 BRA `(.L_x_175) ;  /* 0xfffffffc00f08947 */ /* 0x004fea000383ffff */
[----:B------:R-:W-:Y:S05]  /*a070*/  BRA `(.L_x_205) ;  /* 0xfffffff400447947 */ /* 0x000fea000383ffff */
.L_x_176:
[----:B-1----:R1:W2:Y:S02]  /*a080*/  SYNCS.PHASECHK.TRANS64.TRYWAIT P0, [R9+URZ], R4 ;  /* 0x00000004090075a7 */ /* 0x0022a4000800017f */
[----:B--2---:R-:W-:Y:S05]  /*a090*/  @!P0 NANOSLEEP.SYNCS 0x989680 ;  /* 0x009896800000895d */ /* 0x004fea0003900000 */
[----:B------:R-:W2:Y:S02]  /*a0a0*/  @!P0 SYNCS.PHASECHK.TRANS64 P0, [R9+URZ], R4 ;  /* 0x00000004090085a7 */ /* 0x000ea4000800007f */
[----:B--2---:R-:W-:Y:S05]  /*a0b0*/  @!P0 BRA `(.L_x_176) ;  /* 0xfffffffc00f08947 */ /* 0x004fea000383ffff */
[----:B------:R-:W-:Y:S05]  /*a0c0*/  BRA `(.L_x_206) ;  /* 0xfffffff400547947 */ /* 0x000fea000383ffff */
.L_x_177:
[----:B-1----:R1:W2:Y:S02]  /*a0d0*/  SYNCS.PHASECHK.TRANS64.TRYWAIT P0, [R6+URZ], R5 ;  /* 0x00000005060075a7 */ /* 0x0022a4000800017f */
[----:B--2---:R-:W-:Y:S05]  /*a0e0*/  @!P0 NANOSLEEP.SYNCS 0x989680 ;  /* 0x009896800000895d */ /* 0x004fea0003900000 */
[----:B------:R-:W2:Y:S02]  /*a0f0*/  @!P0 SYNCS.PHASECHK.TRANS64 P0, [R6+URZ], R5 ;  /* 0x00000005060085a7 */ /* 0x000ea4000800007f */
[----:B--2---:R-:W-:Y:S05]  /*a100*/  @!P0 BRA `(.L_x_177) ;  /* 0xfffffffc00f08947 */ /* 0x004fea000383ffff */
[----:B------:R-:W-:Y:S05]  /*a110*/  BRA `(.L_x_207) ;  /* 0xfffffff400647947 */ /* 0x000fea000383ffff */
.L_x_178:
[----:B-1----:R1:W2:Y:S02]  /*a120*/  SYNCS.PHASECHK.TRANS64.TRYWAIT P0, [R9+URZ], R4 ;  /* 0x00000004090075a7 */ /* 0x0022a4000800017f */
[----:B--2---:R-:W-:Y:S05]  /*a130*/  @!P0 NANOSLEEP.SYNCS 0x989680 ;  /* 0x009896800000895d */ /* 0x004fea0003900000 */
[----:B------:R-:W2:Y:S02]  /*a140*/  @!P0 SYNCS.PHASECHK.TRANS64 P0, [R9+URZ], R4 ;  /* 0x00000004090085a7 */ /* 0x000ea4000800007f */
[----:B--2---:R-:W-:Y:S05]  /*a150*/  @!P0 BRA `(.L_x_178) ;  /* 0xfffffffc00f08947 */ /* 0x004fea000383ffff */
[----:B------:R-:W-:Y:S05]  /*a160*/  BRA `(.L_x_208) ;  /* 0xfffffff400747947 */ /* 0x000fea000383ffff */
.L_x_179:
[----:B--2---:R2:W3:Y:S02]  /*a170*/  SYNCS.PHASECHK.TRANS64.TRYWAIT P0, [R6+URZ], R5 ;  /* 0x00000005060075a7 */ /* 0x0044e4000800017f */
[----:B---3--:R-:W-:Y:S05]  /*a180*/  @!P0 NANOSLEEP.SYNCS 0x989680 ;  /* 0x009896800000895d */ /* 0x008fea0003900000 */
[----:B------:R-:W3:Y:S02]  /*a190*/  @!P0 SYNCS.PHASECHK.TRANS64 P0, [R6+URZ], R5 ;  /* 0x00000005060085a7 */ /* 0x000ee4000800007f */
[----:B---3--:R-:W-:Y:S05]  /*a1a0*/  @!P0 BRA `(.L_x_179) ;  /* 0xfffffffc00f08947 */ /* 0x008fea000383ffff */
[----:B------:R-:W-:Y:S05]  /*a1b0*/  BRA `(.L_x_209) ;  /* 0xfffffff4007c7947 */ /* 0x000fea000383ffff */
.L_x_210:
[----:B------:R-:W-:-:S00]  /*a1c0*/  BRA `(.L_x_210) ;  /* 0xfffffffc00fc7947 */ /* 0x000fc0000383ffff */
[----:B------:R-:W-:-:S00]  /*a1d0*/  NOP ;  /* 0x0000000000007918 */ /* 0x000fc00000000000 */
        /* <DEDUP_REMOVED lines=10> */
.L_x_211:


//--------------------- .nv.global.init           --------------------------
	.section	.nv.global.init,"aw",@progbits
.nv.global.init:
	.type		$str$24,@object
	.size		$str$24,($str$25 - $str$24)
$str$24:
        /*0000*/ 	.byte	0x28, 0x61, 0x64, 0x64, 0x72, 0x65, 0x73, 0x73, 0x20, 0x26, 0x20, 0x6d, 0x61, 0x73, 0x6b, 0x29
        /*0010*/ 	.byte	0x20, 0x3d, 0x3d, 0x20, 0x30, 0x00
	.type		$str$25,@object
	.size		$str$25,(__unnamed_1 - $str$25)
$str$25:
        /*0016*/ 	.byte	0x2f, 0x74, 0x6d, 0x70, 0x2f, 0x63, 0x75, 0x74, 0x6c, 0x61, 0x73, 0x73, 0x5f, 0x73, 0x77, 0x65
        /*0026*/ 	.byte	0x65, 0x70, 0x5f, 0x73, 0x72, 0x63, 0x2f, 0x69, 0x6e, 0x63, 0x6c, 0x75, 0x64, 0x65, 0x2f, 0x63
        /*0036*/ 	.byte	0x75, 0x74, 0x65, 0x2f, 0x70, 0x6f, 0x69, 0x6e, 0x74, 0x65, 0x72, 0x5f, 0x66, 0x6c, 0x61, 0x67
        /*0046*/ 	.byte	0x67, 0x65, 0x64, 0x2e, 0x68, 0x70, 0x70, 0x00
	.type		__unnamed_1,@object
	.size		__unnamed_1,(__unnamed_2 - __unnamed_1)
__unnamed_1:
        /*004e*/ 	.byte	0x61, 0x75, 0x74, 0x6f, 0x20, 0x63, 0x75, 0x74, 0x65, 0x3a, 0x3a, 0x61, 0x73, 0x5f, 0x70, 0x6f
        /* <DEDUP_REMOVED lines=27> */
        /*020e*/ 	.byte	0x3a, 0x43, 0x3c, 0x34, 0x30, 0x39, 0x36, 0x3e, 0x3e, 0x3e, 0x3e, 0x3e, 0x5d, 0x00
	.type		__unnamed_2,@object
	.size		__unnamed_2,(.L_1 - __unnamed_2)
__unnamed_2:
        /* <DEDUP_REMOVED lines=29> */
.L_1:


//--------------------- .nv.shared._ZN7cutlass13device_kernelINS_4gemm6kernel13GemmUniversalIN4cute5tupleIJiiiiEEENS1_10collective13CollectiveMmaINS1_37MainloopSm90TmaGmmaWarpSpecializedFP8ILi12ENS5_IJNS4_1CILi2EEENSA_ILi1EEESC_EEENS1_35KernelTmaWarpSpecializedCooperativeEEENS5_IJNSA_ILi128EEESG_NSA_ILi64EEEEEENS_12float_e4m3_tENS5_IJlSC_lEEESJ_SK_NS4_8TiledMMAINS4_8MMA_AtomIJNS4_4SM904GMMA31MMA_64x128x32_F32E4M3E4M3_SS_TNILNSO_7ScaleInE1ELSQ_1EEEEEENS4_6LayoutISD_NS5_IJSC_NSA_ILi0EEESU_EEEEENS5_IJNS4_10UnderscoreESX_SX_EEEEENS4_13SM90_TMA_LOADENS4_14ComposedLayoutINS4_7SwizzleILi2ELi4ELi3EEENS4_18smem_ptr_flag_bitsILi8EEENST_INS5_IJNSA_ILi8EEESH_EEENS5_IJSH_SC_EEEEEEEvNS4_8identityENS4_23SM90_TMA_LOAD_MULTICASTES1A_vS1B_EENS_8epilogue10collective18CollectiveEpilogueINS1E_22Sm90TmaWarpSpecializedILi4ELi2ELi16ELb0ELb0EEEJSI_NS5_IJSG_NSA_ILi32EEEEEESJ_SK_SJ_SK_NS1E_6fusion15FusionCallbacksIS1I_NS1L_23LinCombPerRowBiasEltActINS1E_6thread4ReLuESJ_fSJ_SJ_fLi16ELNS_15FloatRoundStyleE2EEESI_S1K_JEEES10_NS11_INS12_ILi1ELi4ELi3EEES15_NST_INS5_IJS16_S1J_EEENS5_IJS1J_SC_EEEEEEENS4_39AutoVectorizingCopyWithAssumedAlignmentILi128EEENS4_14SM90_TMA_STOREES1X_S1Z_NS4_9Copy_AtomIJNS4_17SM90_U32x4_STSM_NENS_6half_tEEEEvEEEvvEEEEvNT_6ParamsE --------------------------
	.section	.nv.shared._ZN7cutlass13device_kernelINS_4gemm6kernel13GemmUniversalIN4cute5tupleIJiiiiEEENS1_10collective13CollectiveMmaINS1_37MainloopSm90TmaGmmaWarpSpecializedFP8ILi12ENS5_IJNS4_1CILi2EEENSA_ILi1EEESC_EEENS1_35KernelTmaWarpSpecializedCooperativeEEENS5_IJNSA_ILi128EEESG_NSA_ILi64EEEEEENS_12float_e4m3_tENS5_IJlSC_lEEESJ_SK_NS4_8TiledMMAINS4_8MMA_AtomIJNS4_4SM904GMMA31MMA_64x128x32_F32E4M3E4M3_SS_TNILNSO_7ScaleInE1ELSQ_1EEEEEENS4_6LayoutISD_NS5_IJSC_NSA_ILi0EEESU_EEEEENS5_IJNS4_10UnderscoreESX_SX_EEEEENS4_13SM90_TMA_LOADENS4_14ComposedLayoutINS4_7SwizzleILi2ELi4ELi3EEENS4_18smem_ptr_flag_bitsILi8EEENST_INS5_IJNSA_ILi8EEESH_EEENS5_IJSH_SC_EEEEEEEvNS4_8identityENS4_23SM90_TMA_LOAD_MULTICASTES1A_vS1B_EENS_8epilogue10collective18CollectiveEpilogueINS1E_22Sm90TmaWarpSpecializedILi4ELi2ELi16ELb0ELb0EEEJSI_NS5_IJSG_NSA_ILi32EEEEEESJ_SK_SJ_SK_NS1E_6fusion15FusionCallbacksIS1I_NS1L_23LinCombPerRowBiasEltActINS1E_6thread4ReLuESJ_fSJ_SJ_fLi16ELNS_15FloatRoundStyleE2EEESI_S1K_JEEES10_NS11_INS12_ILi1ELi4ELi3EEES15_NST_INS5_IJS16_S1J_EEENS5_IJS1J_SC_EEEEEEENS4_39AutoVectorizingCopyWithAssumedAlignmentILi128EEENS4_14SM90_TMA_STOREES1X_S1Z_NS4_9Copy_AtomIJNS4_17SM90_U32x4_STSM_NENS_6half_tEEEEvEEEvvEEEEvNT_6ParamsE,"aw",@nobits
	.sectionflags	@""
	.align	16
	.zero		1024


//--------------------- .nv.shared.reserved.0     --------------------------
	.section	.nv.shared.reserved.0,"aw",@nobits
	.weak		__nv_reservedSMEM_offset_0_alias
	.size		__nv_reservedSMEM_offset_0_alias, 0, 0
	.other		__nv_reservedSMEM_offset_0_alias,@"STO_CUDA_RESERVED_SHARED STV_DEFAULT"
__nv_reservedSMEM_offset_0_alias:
	.zero		0


//--------------------- .nv.global                --------------------------
	.section	.nv.global,"aw",@nobits
.nv.global:
	.type		_ZN39_INTERNAL_5ac93be7_4_k_cu_25fe4b9c_27194cute1_E,@object
	.size		_ZN39_INTERNAL_5ac93be7_4_k_cu_25fe4b9c_27194cute1_E,(_ZN39_INTERNAL_5ac93be7_4_k_cu_25fe4b9c_27194cuda3std3__45__cpo6cbeginE - _ZN39_INTERNAL_5ac93be7_4_k_cu_25fe4b9c_27194cute1_E)
_ZN39_INTERNAL_5ac93be7_4_k_cu_25fe4b9c_27194cute1_E:
	.zero		1
	.type		_ZN39_INTERNAL_5ac93be7_4_k_cu_25fe4b9c_27194cuda3std3__45__cpo6cbeginE,@object
	.size		_ZN39_INTERNAL_5ac93be7_4_k_cu_25fe4b9c_27194cuda3std3__45__cpo6cbeginE,(_ZN39_INTERNAL_5ac93be7_4_k_cu_25fe4b9c_27194cuda3std3__48in_placeE - _ZN39_INTERNAL_5ac93be7_4_k_cu_25fe4b9c_27194cuda3std3__45__cpo6cbeginE)
_ZN39_INTERNAL_5ac93be7_4_k_cu_25fe4b9c_27194cuda3std3__45__cpo6cbeginE:
	.zero		1
	.type		_ZN39_INTERNAL_5ac93be7_4_k_cu_25fe4b9c_27194cuda3std3__48in_placeE,@object
	.size		_ZN39_INTERNAL_5ac93be7_4_k_cu_25fe4b9c_27194cuda3std3__48in_placeE,(_ZN39_INTERNAL_5ac93be7_4_k_cu_25fe4b9c_27194cuda3std6ranges3__45__cpo9iter_moveE - _ZN39_INTERNAL_5ac93be7_4_k_cu_25fe4b9c_27194cuda3std3__48in_placeE)
_ZN39_INTERNAL_5ac93be7_4_k_cu_25fe4b9c_27194cuda3std3__48in_placeE:
	.zero		1
	.type		_ZN39_INTERNAL_5ac93be7_4_k_cu_25fe4b9c_27194cuda3std6ranges3__45__cpo9iter_moveE,@object
	.size		_ZN39_INTERNAL_5ac93be7_4_k_cu_25fe4b9c_27194cuda3std6ranges3__45__cpo9iter_moveE,(_ZN39_INTERNAL_5ac93be7_4_k_cu_25fe4b9c_27194cuda3std3__45__cpo5beginE - _ZN39_INTERNAL_5ac93be7_4_k_cu_25fe4b9c_27194cuda3std6ranges3__45__cpo9iter_moveE)
_ZN39_INTERNAL_5ac93be7_4_k_cu_25fe4b9c_27194cuda3std6ranges3__45__cpo9iter_moveE:
	.zero		1
	.type		_ZN39_INTERNAL_5ac93be7_4_k_cu_25fe4b9c_27194cuda3std3__45__cpo5beginE,@object
	.size		_ZN39_INTERNAL_5ac93be7_4_k_cu_25fe4b9c_27194cuda3std3__45__cpo5beginE,(_ZN39_INTERNAL_5ac93be7_4_k_cu_25fe4b9c_27194cuda3std3__441_GLOBAL__N__5ac93be7_4_k_cu_25fe4b9c_27196ignoreE - _ZN39_INTERNAL_5ac93be7_4_k_cu_25fe4b9c_27194cuda3std3__45__cpo5beginE)
_ZN39_INTERNAL_5ac93be7_4_k_cu_25fe4b9c_27194cuda3std3__45__cpo5beginE:
	.zero		1
	.type		_ZN39_INTERNAL_5ac93be7_4_k_cu_25fe4b9c_27194cuda3std3__441_GLOBAL__N__5ac93be7_4_k_cu_25fe4b9c_27196ignoreE,@object
	.size		_ZN39_INTERNAL_5ac93be7_4_k_cu_25fe4b9c_27194cuda3std3__441_GLOBAL__N__5ac93be7_4_k_cu_25fe4b9c_27196ignoreE,(_ZN39_INTERNAL_5ac93be7_4_k_cu_25fe4b9c_27194cute7productE - _ZN39_INTERNAL_5ac93be7_4_k_cu_25fe4b9c_27194cuda3std3__441_GLOBAL__N__5ac93be7_4_k_cu_25fe4b9c_27196ignoreE)
_ZN39_INTERNAL_5ac93be7_4_k_cu_25fe4b9c_27194cuda3std3__441_GLOBAL__N__5ac93be7_4_k_cu_25fe4b9c_27196ignoreE:
	.zero		1
	.type		_ZN39_INTERNAL_5ac93be7_4_k_cu_25fe4b9c_27194cute7productE,@object
	.size		_ZN39_INTERNAL_5ac93be7_4_k_cu_25fe4b9c_27194cute7productE,(_ZN39_INTERNAL_5ac93be7_4_k_cu_25fe4b9c_27194cuda3std3__45__cpo3endE - _ZN39_INTERNAL_5ac93be7_4_k_cu_25fe4b9c_27194cute7productE)
_ZN39_INTERNAL_5ac93be7_4_k_cu_25fe4b9c_27194cute7productE:
	.zero		1
	.type		_ZN39_INTERNAL_5ac93be7_4_k_cu_25fe4b9c_27194cuda3std3__45__cpo3endE,@object
	.size		_ZN39_INTERNAL_5ac93be7_4_k_cu_25fe4b9c_27194cuda3std3__45__cpo3endE,(_ZN39_INTERNAL_5ac93be7_4_k_cu_25fe4b9c_27194cuda3std3__419piecewise_constructE - _ZN39_INTERNAL_5ac93be7_4_k_cu_25fe4b9c_27194cuda3std3__45__cpo3endE)
_ZN39_INTERNAL_5ac93be7_4_k_cu_25fe4b9c_27194cuda3std3__45__cpo3endE:
	.zero		1
	.type		_ZN39_INTERNAL_5ac93be7_4_k_cu_25fe4b9c_27194cuda3std3__419piecewise_constructE,@object
	.size		_ZN39_INTERNAL_5ac93be7_4_k_cu_25fe4b9c_27194cuda3std3__419piecewise_constructE,(_ZN39_INTERNAL_5ac93be7_4_k_cu_25fe4b9c_27194cuda3std3__45__cpo4cendE - _ZN39_INTERNAL_5ac93be7_4_k_cu_25fe4b9c_27194cuda3std3__419piecewise_constructE)
_ZN39_INTERNAL_5ac93be7_4_k_cu_25fe4b9c_27194cuda3std3__419piecewise_constructE:
	.zero		1
	.type		_ZN39_INTERNAL_5ac93be7_4_k_cu_25fe4b9c_27194cuda3std3__45__cpo4cendE,@object
	.size		_ZN39_INTERNAL_5ac93be7_4_k_cu_25fe4b9c_27194cuda3std3__45__cpo4cendE,(_ZN39_INTERNAL_5ac93be7_4_k_cu_25fe4b9c_27194cuda3std6ranges3__45__cpo4swapE - _ZN39_INTERNAL_5ac93be7_4_k_cu_25fe4b9c_27194cuda3std3__45__cpo4cendE)
_ZN39_INTERNAL_5ac93be7_4_k_cu_25fe4b9c_27194cuda3std3__45__cpo4cendE:
	.zero		1
	.type		_ZN39_INTERNAL_5ac93be7_4_k_cu_25fe4b9c_27194cuda3std6ranges3__45__cpo4swapE,@object
	.size		_ZN39_INTERNAL_5ac93be7_4_k_cu_25fe4b9c_27194cuda3std6ranges3__45__cpo4swapE,(.L_9 - _ZN39_INTERNAL_5ac93be7_4_k_cu_25fe4b9c_27194cuda3std6ranges3__45__cpo4swapE)
_ZN39_INTERNAL_5ac93be7_4_k_cu_25fe4b9c_27194cuda3std6ranges3__45__cpo4swapE:
	.zero		1
.L_9:


//--------------------- .nv.constant0._ZN7cutlass13device_kernelINS_4gemm6kernel13GemmUniversalIN4cute5tupleIJiiiiEEENS1_10collective13CollectiveMmaINS1_37MainloopSm90TmaGmmaWarpSpecializedFP8ILi12ENS5_IJNS4_1CILi2EEENSA_ILi1EEESC_EEENS1_35KernelTmaWarpSpecializedCooperativeEEENS5_IJNSA_ILi128EEESG_NSA_ILi64EEEEEENS_12float_e4m3_tENS5_IJlSC_lEEESJ_SK_NS4_8TiledMMAINS4_8MMA_AtomIJNS4_4SM904GMMA31MMA_64x128x32_F32E4M3E4M3_SS_TNILNSO_7ScaleInE1ELSQ_1EEEEEENS4_6LayoutISD_NS5_IJSC_NSA_ILi0EEESU_EEEEENS5_IJNS4_10UnderscoreESX_SX_EEEEENS4_13SM90_TMA_LOADENS4_14ComposedLayoutINS4_7SwizzleILi2ELi4ELi3EEENS4_18smem_ptr_flag_bitsILi8EEENST_INS5_IJNSA_ILi8EEESH_EEENS5_IJSH_SC_EEEEEEEvNS4_8identityENS4_23SM90_TMA_LOAD_MULTICASTES1A_vS1B_EENS_8epilogue10collective18CollectiveEpilogueINS1E_22Sm90TmaWarpSpecializedILi4ELi2ELi16ELb0ELb0EEEJSI_NS5_IJSG_NSA_ILi32EEEEEESJ_SK_SJ_SK_NS1E_6fusion15FusionCallbacksIS1I_NS1L_23LinCombPerRowBiasEltActINS1E_6thread4ReLuESJ_fSJ_SJ_fLi16ELNS_15FloatRoundStyleE2EEESI_S1K_JEEES10_NS11_INS12_ILi1ELi4ELi3EEES15_NST_INS5_IJS16_S1J_EEENS5_IJS1J_SC_EEEEEEENS4_39AutoVectorizingCopyWithAssumedAlignmentILi128EEENS4_14SM90_TMA_STOREES1X_S1Z_NS4_9Copy_AtomIJNS4_17SM90_U32x4_STSM_NENS_6half_tEEEEvEEEvvEEEEvNT_6ParamsE --------------------------
	.section	.nv.constant0._ZN7cutlass13device_kernelINS_4gemm6kernel13GemmUniversalIN4cute5tupleIJiiiiEEENS1_10collective13CollectiveMmaINS1_37MainloopSm90TmaGmmaWarpSpecializedFP8ILi12ENS5_IJNS4_1CILi2EEENSA_ILi1EEESC_EEENS1_35KernelTmaWarpSpecializedCooperativeEEENS5_IJNSA_ILi128EEESG_NSA_ILi64EEEEEENS_12float_e4m3_tENS5_IJlSC_lEEESJ_SK_NS4_8TiledMMAINS4_8MMA_AtomIJNS4_4SM904GMMA31MMA_64x128x32_F32E4M3E4M3_SS_TNILNSO_7ScaleInE1ELSQ_1EEEEEENS4_6LayoutISD_NS5_IJSC_NSA_ILi0EEESU_EEEEENS5_IJNS4_10UnderscoreESX_SX_EEEEENS4_13SM90_TMA_LOADENS4_14ComposedLayoutINS4_7SwizzleILi2ELi4ELi3EEENS4_18smem_ptr_flag_bitsILi8EEENST_INS5_IJNSA_ILi8EEESH_EEENS5_IJSH_SC_EEEEEEEvNS4_8identityENS4_23SM90_TMA_LOAD_MULTICASTES1A_vS1B_EENS_8epilogue10collective18CollectiveEpilogueINS1E_22Sm90TmaWarpSpecializedILi4ELi2ELi16ELb0ELb0EEEJSI_NS5_IJSG_NSA_ILi32EEEEEESJ_SK_SJ_SK_NS1E_6fusion15FusionCallbacksIS1I_NS1L_23LinCombPerRowBiasEltActINS1E_6thread4ReLuESJ_fSJ_SJ_fLi16ELNS_15FloatRoundStyleE2EEESI_S1K_JEEES10_NS11_INS12_ILi1ELi4ELi3EEES15_NST_INS5_IJS16_S1J_EEENS5_IJS1J_SC_EEEEEEENS4_39AutoVectorizingCopyWithAssumedAlignmentILi128EEENS4_14SM90_TMA_STOREES1X_S1Z_NS4_9Copy_AtomIJNS4_17SM90_U32x4_STSM_NENS_6half_tEEEEvEEEvvEEEEvNT_6ParamsE,"a",@progbits
	.sectionflags	@""
	.align	4
.nv.constant0._ZN7cutlass13device_kernelINS_4gemm6kernel13GemmUniversalIN4cute5tupleIJiiiiEEENS1_10collective13CollectiveMmaINS1_37MainloopSm90TmaGmmaWarpSpecializedFP8ILi12ENS5_IJNS4_1CILi2EEENSA_ILi1EEESC_EEENS1_35KernelTmaWarpSpecializedCooperativeEEENS5_IJNSA_ILi128EEESG_NSA_ILi64EEEEEENS_12float_e4m3_tENS5_IJlSC_lEEESJ_SK_NS4_8TiledMMAINS4_8MMA_AtomIJNS4_4SM904GMMA31MMA_64x128x32_F32E4M3E4M3_SS_TNILNSO_7ScaleInE1ELSQ_1EEEEEENS4_6LayoutISD_NS5_IJSC_NSA_ILi0EEESU_EEEEENS5_IJNS4_10UnderscoreESX_SX_EEEEENS4_13SM90_TMA_LOADENS4_14ComposedLayoutINS4_7SwizzleILi2ELi4ELi3EEENS4_18smem_ptr_flag_bitsILi8EEENST_INS5_IJNSA_ILi8EEESH_EEENS5_IJSH_SC_EEEEEEEvNS4_8identityENS4_23SM90_TMA_LOAD_MULTICASTES1A_vS1B_EENS_8epilogue10collective18CollectiveEpilogueINS1E_22Sm90TmaWarpSpecializedILi4ELi2ELi16ELb0ELb0EEEJSI_NS5_IJSG_NSA_ILi32EEEEEESJ_SK_SJ_SK_NS1E_6fusion15FusionCallbacksIS1I_NS1L_23LinCombPerRowBiasEltActINS1E_6thread4ReLuESJ_fSJ_SJ_fLi16ELNS_15FloatRoundStyleE2EEESI_S1K_JEEES10_NS11_INS12_ILi1ELi4ELi3EEES15_NST_INS5_IJS16_S1J_EEENS5_IJS1J_SC_EEEEEEENS4_39AutoVectorizingCopyWithAssumedAlignmentILi128EEENS4_14SM90_TMA_STOREES1X_S1Z_NS4_9Copy_AtomIJNS4_17SM90_U32x4_STSM_NENS_6half_tEEEEvEEEvvEEEEvNT_6ParamsE:
	.zero		2432


//--------------------- SYMBOLS --------------------------

	.type		.nv.reservedSmem.offset0,@object
	.size		.nv.reservedSmem.offset0,0x4
	.type		__assertfail,@function
